//
// Generated by NVIDIA NVVM Compiler
//
// Compiler Build ID: CL-36424714
// Cuda compilation tools, release 13.0, V13.0.88
// Based on NVVM 20.0.0
//

.version 9.0
.target sm_100
.address_size 64

	// .globl	_Z9initStateP17curandStateXORWOWyi
.extern .func  (.param .b32 func_retval0) vprintf
(
	.param .b64 vprintf_param_0,
	.param .b64 vprintf_param_1
)
;
.func  (.param .align 16 .b8 func_retval0[16]) __internal_trig_reduction_slowpathd
(
	.param .b64 __internal_trig_reduction_slowpathd_param_0
)
;
.global .align 4 .b8 precalc_xorwow_matrix[102400];
.global .align 4 .b8 precalc_xorwow_offset_matrix[102400];
.global .align 4 .b8 mrg32k3aM1[2304];
.global .align 4 .b8 mrg32k3aM2[2304];
.global .align 4 .b8 mrg32k3aM1SubSeq[2016];
.global .align 4 .b8 mrg32k3aM2SubSeq[2016];
.global .align 4 .b8 mrg32k3aM1Seq[2304];
.global .align 4 .b8 mrg32k3aM2Seq[2304];
.const .align 8 .b8 __cr_lgamma_table[72];
.global .align 4 .u32 updateListFlag;
.global .align 4 .u32 wrongFlag;
.global .align 1 .b8 $str[52] = {119, 114, 111, 110, 103, 58, 32, 111, 102, 102, 115, 101, 116, 115, 67, 76, 32, 105, 115, 32, 103, 114, 101, 97, 116, 101, 114, 32, 116, 104, 97, 110, 32, 109, 97, 120, 80, 97, 114, 116, 105, 99, 108, 101, 80, 101, 114, 67, 101, 108, 108};
.global .align 1 .b8 $str$1[77] = {119, 114, 111, 110, 103, 33, 33, 33, 33, 33, 33, 33, 33, 33, 105, 100, 58, 37, 100, 44, 102, 120, 58, 37, 102, 44, 102, 121, 58, 37, 102, 44, 100, 120, 58, 37, 102, 44, 100, 121, 58, 37, 102, 44, 120, 48, 58, 37, 102, 44, 120, 49, 58, 37, 102, 44, 121, 48, 58, 37, 102, 44, 121, 49, 58, 37, 102, 44, 78, 76, 70, 88, 58, 37, 100, 10};
.global .align 1 .b8 $str$2[77] = {119, 114, 111, 110, 103, 33, 33, 33, 33, 33, 33, 33, 33, 33, 105, 100, 58, 37, 100, 44, 102, 120, 58, 37, 102, 44, 102, 121, 58, 37, 102, 44, 100, 120, 58, 37, 102, 44, 100, 121, 58, 37, 102, 44, 121, 48, 58, 37, 102, 44, 121, 49, 58, 37, 102, 44, 120, 48, 58, 37, 102, 44, 120, 49, 58, 37, 102, 44, 78, 76, 70, 89, 58, 37, 100, 10};
.global .align 8 .b8 __cudart_i2opi_d[144] = {8, 93, 141, 31, 177, 95, 251, 107, 234, 146, 82, 138, 247, 57, 7, 61, 123, 241, 229, 235, 199, 186, 39, 117, 45, 234, 95, 158, 102, 63, 70, 79, 183, 9, 203, 39, 207, 126, 54, 109, 31, 109, 10, 90, 139, 17, 47, 239, 15, 152, 5, 222, 255, 151, 248, 31, 59, 40, 249, 189, 139, 95, 132, 156, 244, 57, 83, 131, 57, 214, 145, 57, 65, 126, 95, 180, 38, 112, 156, 233, 132, 68, 187, 46, 245, 53, 130, 232, 62, 167, 41, 177, 28, 235, 29, 254, 28, 146, 209, 9, 234, 46, 73, 6, 224, 210, 77, 66, 58, 110, 36, 183, 97, 197, 187, 222, 171, 99, 81, 254, 65, 144, 67, 60, 153, 149, 98, 219, 192, 221, 52, 245, 209, 87, 39, 252, 41, 21, 68, 78, 110, 131, 249, 162};
.global .align 16 .b8 __cudart_sin_cos_coeffs[128] = {70, 210, 176, 44, 241, 229, 90, 190, 146, 227, 172, 105, 227, 29, 199, 62, 161, 98, 219, 25, 160, 1, 42, 191, 24, 8, 17, 17, 17, 17, 129, 63, 84, 85, 85, 85, 85, 85, 197, 191, 0, 0, 0, 0, 0, 0, 0, 0, 0, 0, 0, 0, 0, 0, 0, 0, 100, 129, 253, 32, 131, 255, 168, 189, 40, 133, 239, 193, 167, 238, 33, 62, 217, 230, 6, 142, 79, 126, 146, 190, 233, 188, 221, 25, 160, 1, 250, 62, 71, 93, 193, 22, 108, 193, 86, 191, 81, 85, 85, 85, 85, 85, 165, 63, 0, 0, 0, 0, 0, 0, 224, 191, 0, 0, 0, 0, 0, 0, 240, 63};

.visible .entry _Z9initStateP17curandStateXORWOWyi(
	.param .u64 .ptr .align 1 _Z9initStateP17curandStateXORWOWyi_param_0,
	.param .u64 _Z9initStateP17curandStateXORWOWyi_param_1,
	.param .u32 _Z9initStateP17curandStateXORWOWyi_param_2
)
{
	.reg .pred 	%p<25>;
	.reg .b32 	%r<414>;
	.reg .b64 	%rd<19>;

	ld.param.u64 	%rd8, [_Z9initStateP17curandStateXORWOWyi_param_0];
	ld.param.u64 	%rd9, [_Z9initStateP17curandStateXORWOWyi_param_1];
	ld.param.u32 	%r183, [_Z9initStateP17curandStateXORWOWyi_param_2];
	mov.u32 	%r184, %ctaid.x;
	mov.u32 	%r185, %ntid.x;
	mov.u32 	%r186, %tid.x;
	mad.lo.s32 	%r1, %r184, %r185, %r186;
	setp.ge.s32 	%p1, %r1, %r183;
	@%p1 bra 	$L__BB0_44;
	cvta.to.global.u64 	%rd10, %rd8;
	cvt.s64.s32 	%rd18, %r1;
	mul.wide.s32 	%rd11, %r1, 48;
	add.s64 	%rd2, %rd10, %rd11;
	cvt.u32.u64 	%r187, %rd9;
	xor.b32  	%r188, %r187, -1429050551;
	mul.lo.s32 	%r189, %r188, 1099087573;
	{ .reg .b32 tmp; mov.b64 {tmp, %r190}, %rd9; }
	xor.b32  	%r191, %r190, -136515619;
	mul.lo.s32 	%r192, %r191, -1703105765;
	add.s32 	%r193, %r189, %r192;
	add.s32 	%r194, %r193, 6615241;
	add.s32 	%r195, %r189, 123456789;
	st.global.v2.u32 	[%rd2], {%r194, %r195};
	xor.b32  	%r196, %r189, 362436069;
	add.s32 	%r197, %r192, 521288629;
	st.global.v2.u32 	[%rd2+8], {%r196, %r197};
	xor.b32  	%r198, %r192, 88675123;
	add.s32 	%r199, %r189, 5783321;
	st.global.v2.u32 	[%rd2+16], {%r198, %r199};
	setp.eq.s32 	%p2, %r1, 0;
	@%p2 bra 	$L__BB0_43;
	mov.b32 	%r320, 0;
$L__BB0_3:
	and.b64  	%rd4, %rd18, 3;
	setp.eq.s64 	%p3, %rd4, 0;
	@%p3 bra 	$L__BB0_42;
	mul.wide.u32 	%rd12, %r320, 3200;
	mov.u64 	%rd13, precalc_xorwow_matrix;
	add.s64 	%rd5, %rd13, %rd12;
	cvt.u32.u64 	%r3, %rd4;
	mov.b32 	%r321, 0;
$L__BB0_5:
	mov.b32 	%r334, 0;
	mov.u32 	%r335, %r334;
	mov.u32 	%r336, %r334;
	mov.u32 	%r337, %r334;
	mov.u32 	%r338, %r334;
	mov.u32 	%r327, %r334;
$L__BB0_6:
	mul.wide.u32 	%rd14, %r327, 4;
	add.s64 	%rd15, %rd2, %rd14;
	ld.global.u32 	%r11, [%rd15+4];
	shl.b32 	%r12, %r327, 5;
	mov.b32 	%r333, 0;
$L__BB0_7:
	.pragma "nounroll";
	shr.u32 	%r204, %r11, %r333;
	and.b32  	%r205, %r204, 1;
	setp.eq.b32 	%p4, %r205, 1;
	not.pred 	%p5, %p4;
	add.s32 	%r206, %r12, %r333;
	mul.lo.s32 	%r207, %r206, 5;
	mul.wide.u32 	%rd16, %r207, 4;
	add.s64 	%rd6, %rd5, %rd16;
	@%p5 bra 	$L__BB0_9;
	ld.global.u32 	%r208, [%rd6];
	xor.b32  	%r338, %r338, %r208;
	ld.global.u32 	%r209, [%rd6+4];
	xor.b32  	%r337, %r337, %r209;
	ld.global.u32 	%r210, [%rd6+8];
	xor.b32  	%r336, %r336, %r210;
	ld.global.u32 	%r211, [%rd6+12];
	xor.b32  	%r335, %r335, %r211;
	ld.global.u32 	%r212, [%rd6+16];
	xor.b32  	%r334, %r334, %r212;
$L__BB0_9:
	and.b32  	%r214, %r204, 2;
	setp.eq.s32 	%p6, %r214, 0;
	@%p6 bra 	$L__BB0_11;
	ld.global.u32 	%r215, [%rd6+20];
	xor.b32  	%r338, %r338, %r215;
	ld.global.u32 	%r216, [%rd6+24];
	xor.b32  	%r337, %r337, %r216;
	ld.global.u32 	%r217, [%rd6+28];
	xor.b32  	%r336, %r336, %r217;
	ld.global.u32 	%r218, [%rd6+32];
	xor.b32  	%r335, %r335, %r218;
	ld.global.u32 	%r219, [%rd6+36];
	xor.b32  	%r334, %r334, %r219;
$L__BB0_11:
	and.b32  	%r221, %r204, 4;
	setp.eq.s32 	%p7, %r221, 0;
	@%p7 bra 	$L__BB0_13;
	ld.global.u32 	%r222, [%rd6+40];
	xor.b32  	%r338, %r338, %r222;
	ld.global.u32 	%r223, [%rd6+44];
	xor.b32  	%r337, %r337, %r223;
	ld.global.u32 	%r224, [%rd6+48];
	xor.b32  	%r336, %r336, %r224;
	ld.global.u32 	%r225, [%rd6+52];
	xor.b32  	%r335, %r335, %r225;
	ld.global.u32 	%r226, [%rd6+56];
	xor.b32  	%r334, %r334, %r226;
$L__BB0_13:
	and.b32  	%r228, %r204, 8;
	setp.eq.s32 	%p8, %r228, 0;
	@%p8 bra 	$L__BB0_15;
	ld.global.u32 	%r229, [%rd6+60];
	xor.b32  	%r338, %r338, %r229;
	ld.global.u32 	%r230, [%rd6+64];
	xor.b32  	%r337, %r337, %r230;
	ld.global.u32 	%r231, [%rd6+68];
	xor.b32  	%r336, %r336, %r231;
	ld.global.u32 	%r232, [%rd6+72];
	xor.b32  	%r335, %r335, %r232;
	ld.global.u32 	%r233, [%rd6+76];
	xor.b32  	%r334, %r334, %r233;
$L__BB0_15:
	and.b32  	%r235, %r204, 16;
	setp.eq.s32 	%p9, %r235, 0;
	@%p9 bra 	$L__BB0_17;
	ld.global.u32 	%r236, [%rd6+80];
	xor.b32  	%r338, %r338, %r236;
	ld.global.u32 	%r237, [%rd6+84];
	xor.b32  	%r337, %r337, %r237;
	ld.global.u32 	%r238, [%rd6+88];
	xor.b32  	%r336, %r336, %r238;
	ld.global.u32 	%r239, [%rd6+92];
	xor.b32  	%r335, %r335, %r239;
	ld.global.u32 	%r240, [%rd6+96];
	xor.b32  	%r334, %r334, %r240;
$L__BB0_17:
	and.b32  	%r242, %r204, 32;
	setp.eq.s32 	%p10, %r242, 0;
	@%p10 bra 	$L__BB0_19;
	ld.global.u32 	%r243, [%rd6+100];
	xor.b32  	%r338, %r338, %r243;
	ld.global.u32 	%r244, [%rd6+104];
	xor.b32  	%r337, %r337, %r244;
	ld.global.u32 	%r245, [%rd6+108];
	xor.b32  	%r336, %r336, %r245;
	ld.global.u32 	%r246, [%rd6+112];
	xor.b32  	%r335, %r335, %r246;
	ld.global.u32 	%r247, [%rd6+116];
	xor.b32  	%r334, %r334, %r247;
$L__BB0_19:
	and.b32  	%r249, %r204, 64;
	setp.eq.s32 	%p11, %r249, 0;
	@%p11 bra 	$L__BB0_21;
	ld.global.u32 	%r250, [%rd6+120];
	xor.b32  	%r338, %r338, %r250;
	ld.global.u32 	%r251, [%rd6+124];
	xor.b32  	%r337, %r337, %r251;
	ld.global.u32 	%r252, [%rd6+128];
	xor.b32  	%r336, %r336, %r252;
	ld.global.u32 	%r253, [%rd6+132];
	xor.b32  	%r335, %r335, %r253;
	ld.global.u32 	%r254, [%rd6+136];
	xor.b32  	%r334, %r334, %r254;
$L__BB0_21:
	and.b32  	%r256, %r204, 128;
	setp.eq.s32 	%p12, %r256, 0;
	@%p12 bra 	$L__BB0_23;
	ld.global.u32 	%r257, [%rd6+140];
	xor.b32  	%r338, %r338, %r257;
	ld.global.u32 	%r258, [%rd6+144];
	xor.b32  	%r337, %r337, %r258;
	ld.global.u32 	%r259, [%rd6+148];
	xor.b32  	%r336, %r336, %r259;
	ld.global.u32 	%r260, [%rd6+152];
	xor.b32  	%r335, %r335, %r260;
	ld.global.u32 	%r261, [%rd6+156];
	xor.b32  	%r334, %r334, %r261;
$L__BB0_23:
	and.b32  	%r263, %r204, 256;
	setp.eq.s32 	%p13, %r263, 0;
	@%p13 bra 	$L__BB0_25;
	ld.global.u32 	%r264, [%rd6+160];
	xor.b32  	%r338, %r338, %r264;
	ld.global.u32 	%r265, [%rd6+164];
	xor.b32  	%r337, %r337, %r265;
	ld.global.u32 	%r266, [%rd6+168];
	xor.b32  	%r336, %r336, %r266;
	ld.global.u32 	%r267, [%rd6+172];
	xor.b32  	%r335, %r335, %r267;
	ld.global.u32 	%r268, [%rd6+176];
	xor.b32  	%r334, %r334, %r268;
$L__BB0_25:
	and.b32  	%r270, %r204, 512;
	setp.eq.s32 	%p14, %r270, 0;
	@%p14 bra 	$L__BB0_27;
	ld.global.u32 	%r271, [%rd6+180];
	xor.b32  	%r338, %r338, %r271;
	ld.global.u32 	%r272, [%rd6+184];
	xor.b32  	%r337, %r337, %r272;
	ld.global.u32 	%r273, [%rd6+188];
	xor.b32  	%r336, %r336, %r273;
	ld.global.u32 	%r274, [%rd6+192];
	xor.b32  	%r335, %r335, %r274;
	ld.global.u32 	%r275, [%rd6+196];
	xor.b32  	%r334, %r334, %r275;
$L__BB0_27:
	and.b32  	%r277, %r204, 1024;
	setp.eq.s32 	%p15, %r277, 0;
	@%p15 bra 	$L__BB0_29;
	ld.global.u32 	%r278, [%rd6+200];
	xor.b32  	%r338, %r338, %r278;
	ld.global.u32 	%r279, [%rd6+204];
	xor.b32  	%r337, %r337, %r279;
	ld.global.u32 	%r280, [%rd6+208];
	xor.b32  	%r336, %r336, %r280;
	ld.global.u32 	%r281, [%rd6+212];
	xor.b32  	%r335, %r335, %r281;
	ld.global.u32 	%r282, [%rd6+216];
	xor.b32  	%r334, %r334, %r282;
$L__BB0_29:
	and.b32  	%r284, %r204, 2048;
	setp.eq.s32 	%p16, %r284, 0;
	@%p16 bra 	$L__BB0_31;
	ld.global.u32 	%r285, [%rd6+220];
	xor.b32  	%r338, %r338, %r285;
	ld.global.u32 	%r286, [%rd6+224];
	xor.b32  	%r337, %r337, %r286;
	ld.global.u32 	%r287, [%rd6+228];
	xor.b32  	%r336, %r336, %r287;
	ld.global.u32 	%r288, [%rd6+232];
	xor.b32  	%r335, %r335, %r288;
	ld.global.u32 	%r289, [%rd6+236];
	xor.b32  	%r334, %r334, %r289;
$L__BB0_31:
	and.b32  	%r291, %r204, 4096;
	setp.eq.s32 	%p17, %r291, 0;
	@%p17 bra 	$L__BB0_33;
	ld.global.u32 	%r292, [%rd6+240];
	xor.b32  	%r338, %r338, %r292;
	ld.global.u32 	%r293, [%rd6+244];
	xor.b32  	%r337, %r337, %r293;
	ld.global.u32 	%r294, [%rd6+248];
	xor.b32  	%r336, %r336, %r294;
	ld.global.u32 	%r295, [%rd6+252];
	xor.b32  	%r335, %r335, %r295;
	ld.global.u32 	%r296, [%rd6+256];
	xor.b32  	%r334, %r334, %r296;
$L__BB0_33:
	and.b32  	%r298, %r204, 8192;
	setp.eq.s32 	%p18, %r298, 0;
	@%p18 bra 	$L__BB0_35;
	ld.global.u32 	%r299, [%rd6+260];
	xor.b32  	%r338, %r338, %r299;
	ld.global.u32 	%r300, [%rd6+264];
	xor.b32  	%r337, %r337, %r300;
	ld.global.u32 	%r301, [%rd6+268];
	xor.b32  	%r336, %r336, %r301;
	ld.global.u32 	%r302, [%rd6+272];
	xor.b32  	%r335, %r335, %r302;
	ld.global.u32 	%r303, [%rd6+276];
	xor.b32  	%r334, %r334, %r303;
$L__BB0_35:
	and.b32  	%r305, %r204, 16384;
	setp.eq.s32 	%p19, %r305, 0;
	@%p19 bra 	$L__BB0_37;
	ld.global.u32 	%r306, [%rd6+280];
	xor.b32  	%r338, %r338, %r306;
	ld.global.u32 	%r307, [%rd6+284];
	xor.b32  	%r337, %r337, %r307;
	ld.global.u32 	%r308, [%rd6+288];
	xor.b32  	%r336, %r336, %r308;
	ld.global.u32 	%r309, [%rd6+292];
	xor.b32  	%r335, %r335, %r309;
	ld.global.u32 	%r310, [%rd6+296];
	xor.b32  	%r334, %r334, %r310;
$L__BB0_37:
	and.b32  	%r312, %r204, 32768;
	setp.eq.s32 	%p20, %r312, 0;
	@%p20 bra 	$L__BB0_39;
	ld.global.u32 	%r313, [%rd6+300];
	xor.b32  	%r338, %r338, %r313;
	ld.global.u32 	%r314, [%rd6+304];
	xor.b32  	%r337, %r337, %r314;
	ld.global.u32 	%r315, [%rd6+308];
	xor.b32  	%r336, %r336, %r315;
	ld.global.u32 	%r316, [%rd6+312];
	xor.b32  	%r335, %r335, %r316;
	ld.global.u32 	%r317, [%rd6+316];
	xor.b32  	%r334, %r334, %r317;
$L__BB0_39:
	add.s32 	%r333, %r333, 16;
	setp.ne.s32 	%p21, %r333, 32;
	@%p21 bra 	$L__BB0_7;
	mad.lo.s32 	%r318, %r327, -31, %r12;
	add.s32 	%r327, %r318, 1;
	setp.ne.s32 	%p22, %r327, 5;
	@%p22 bra 	$L__BB0_6;
	st.global.u32 	[%rd2+4], %r338;
	st.global.u32 	[%rd2+8], %r337;
	st.global.u32 	[%rd2+12], %r336;
	st.global.u32 	[%rd2+16], %r335;
	st.global.u32 	[%rd2+20], %r334;
	add.s32 	%r321, %r321, 1;
	setp.lt.u32 	%p23, %r321, %r3;
	@%p23 bra 	$L__BB0_5;
$L__BB0_42:
	shr.u64 	%rd7, %rd18, 2;
	add.s32 	%r320, %r320, 1;
	setp.gt.u64 	%p24, %rd18, 3;
	mov.u64 	%rd18, %rd7;
	@%p24 bra 	$L__BB0_3;
$L__BB0_43:
	mov.b32 	%r319, 0;
	st.global.v2.u32 	[%rd2+24], {%r319, %r319};
	st.global.u32 	[%rd2+32], %r319;
	mov.b64 	%rd17, 0;
	st.global.u64 	[%rd2+40], %rd17;
$L__BB0_44:
	ret;

}
	// .globl	_Z11getCellList8Particle9Parameter
.visible .entry _Z11getCellList8Particle9Parameter(
	.param .align 8 .b8 _Z11getCellList8Particle9Parameter_param_0[168],
	.param .align 8 .b8 _Z11getCellList8Particle9Parameter_param_1[224]
)
{
	.reg .pred 	%p<3>;
	.reg .b32 	%r<17>;
	.reg .b64 	%rd<29>;
	.reg .b64 	%fd<9>;

	mov.b64 	%rd3, _Z11getCellList8Particle9Parameter_param_0;
	mov.b64 	%rd4, _Z11getCellList8Particle9Parameter_param_1;
	mov.u64 	%rd1, %rd4;
	mov.u64 	%rd2, %rd3;
	mov.u32 	%r5, %ctaid.x;
	mov.u32 	%r6, %ntid.x;
	mov.u32 	%r7, %tid.x;
	mad.lo.s32 	%r1, %r5, %r6, %r7;
	ld.param.u32 	%r8, [_Z11getCellList8Particle9Parameter_param_1+104];
	setp.ge.s32 	%p1, %r1, %r8;
	@%p1 bra 	$L__BB1_4;
	ld.param.u64 	%rd5, [%rd2];
	cvta.to.global.u64 	%rd6, %rd5;
	mul.wide.s32 	%rd7, %r1, 8;
	add.s64 	%rd8, %rd6, %rd7;
	ld.global.f64 	%fd1, [%rd8];
	ld.param.f64 	%fd2, [%rd1+16];
	div.rn.f64 	%fd3, %fd1, %fd2;
	cvt.rmi.f64.f64 	%fd4, %fd3;
	cvt.rzi.s32.f64 	%r9, %fd4;
	ld.param.u64 	%rd9, [%rd2+16];
	cvta.to.global.u64 	%rd10, %rd9;
	mul.wide.s32 	%rd11, %r1, 4;
	add.s64 	%rd12, %rd10, %rd11;
	st.global.u32 	[%rd12], %r9;
	ld.param.u64 	%rd13, [%rd2+8];
	cvta.to.global.u64 	%rd14, %rd13;
	add.s64 	%rd15, %rd14, %rd7;
	ld.global.f64 	%fd5, [%rd15];
	ld.param.f64 	%fd6, [%rd1+24];
	div.rn.f64 	%fd7, %fd5, %fd6;
	cvt.rmi.f64.f64 	%fd8, %fd7;
	cvt.rzi.s32.f64 	%r10, %fd8;
	ld.param.u64 	%rd16, [%rd2+24];
	cvta.to.global.u64 	%rd17, %rd16;
	add.s64 	%rd18, %rd17, %rd11;
	st.global.u32 	[%rd18], %r10;
	ld.param.u32 	%r11, [%rd1+32];
	ld.global.u32 	%r12, [%rd12];
	mad.lo.s32 	%r2, %r10, %r11, %r12;
	ld.param.u64 	%rd19, [%rd2+40];
	cvta.to.global.u64 	%rd20, %rd19;
	mul.wide.s32 	%rd21, %r2, 4;
	add.s64 	%rd22, %rd20, %rd21;
	atom.global.add.u32 	%r3, [%rd22], 1;
	ld.param.u32 	%r4, [%rd1+40];
	setp.ge.s32 	%p2, %r3, %r4;
	@%p2 bra 	$L__BB1_3;
	ld.param.u64 	%rd25, [%rd2+32];
	cvta.to.global.u64 	%rd26, %rd25;
	mad.lo.s32 	%r16, %r4, %r2, %r3;
	mul.wide.s32 	%rd27, %r16, 4;
	add.s64 	%rd28, %rd26, %rd27;
	st.global.u32 	[%rd28], %r1;
	bra.uni 	$L__BB1_4;
$L__BB1_3:
	mov.u64 	%rd23, $str;
	cvta.global.u64 	%rd24, %rd23;
	{ // callseq 0, 0
	.param .b64 param0;
	st.param.b64 	[param0], %rd24;
	.param .b64 param1;
	st.param.b64 	[param1], 0;
	.param .b32 retval0;
	call.uni (retval0), 
	vprintf, 
	(
	param0, 
	param1
	);
	ld.param.b32 	%r13, [retval0];
	} // callseq 0
	mov.b32 	%r15, 1;
	st.global.u32 	[wrongFlag], %r15;
$L__BB1_4:
	ret;

}
	// .globl	_Z23getAroundCellParticleId8Particle9Parameter
.visible .entry _Z23getAroundCellParticleId8Particle9Parameter(
	.param .align 8 .b8 _Z23getAroundCellParticleId8Particle9Parameter_param_0[168],
	.param .align 8 .b8 _Z23getAroundCellParticleId8Particle9Parameter_param_1[224]
)
{
	.reg .pred 	%p<24>;
	.reg .b32 	%r<78>;
	.reg .b64 	%rd<48>;
	.reg .b64 	%fd<33>;

	mov.b64 	%rd10, _Z23getAroundCellParticleId8Particle9Parameter_param_0;
	mov.b64 	%rd11, _Z23getAroundCellParticleId8Particle9Parameter_param_1;
	mov.u64 	%rd1, %rd11;
	mov.u32 	%r22, %ctaid.x;
	mov.u32 	%r23, %ntid.x;
	mov.u32 	%r24, %tid.x;
	mad.lo.s32 	%r1, %r22, %r23, %r24;
	ld.param.u32 	%r25, [_Z23getAroundCellParticleId8Particle9Parameter_param_1+104];
	setp.ge.s32 	%p1, %r1, %r25;
	@%p1 bra 	$L__BB2_11;
	mov.u64 	%rd12, %rd10;
	ld.param.u32 	%r2, [%rd1+32];
	ld.param.u32 	%r3, [%rd1+36];
	ld.param.u64 	%rd13, [%rd12+32];
	cvta.to.global.u64 	%rd2, %rd13;
	ld.param.u32 	%r4, [%rd1+40];
	ld.param.u64 	%rd14, [%rd12];
	cvta.to.global.u64 	%rd3, %rd14;
	ld.param.u64 	%rd15, [%rd12+8];
	cvta.to.global.u64 	%rd4, %rd15;
	ld.param.f64 	%fd1, [%rd1];
	mul.f64 	%fd2, %fd1, 0d3FE0000000000000;
	ld.param.f64 	%fd3, [%rd1+8];
	mul.f64 	%fd4, %fd3, 0d3FE0000000000000;
	ld.param.f64 	%fd6, [%rd1+200];
	mul.f64 	%fd5, %fd6, %fd6;
	ld.param.u64 	%rd16, [%rd12+88];
	cvta.to.global.u64 	%rd5, %rd16;
	ld.param.u64 	%rd17, [%rd12+80];
	cvta.to.global.u64 	%rd18, %rd17;
	mul.wide.s32 	%rd19, %r1, 4;
	add.s64 	%rd6, %rd18, %rd19;
	ld.param.u64 	%rd20, [%rd12+96];
	cvta.to.global.u64 	%rd7, %rd20;
	ld.param.u64 	%rd21, [%rd12+104];
	cvta.to.global.u64 	%rd8, %rd21;
	mov.b32 	%r72, -1;
$L__BB2_2:
	mov.b32 	%r73, -1;
$L__BB2_3:
	mov.u64 	%rd22, %rd10;
	ld.param.u64 	%rd23, [%rd22+16];
	cvta.to.global.u64 	%rd24, %rd23;
	mul.wide.s32 	%rd25, %r1, 4;
	add.s64 	%rd26, %rd24, %rd25;
	ld.global.u32 	%r28, [%rd26];
	add.s32 	%r29, %r28, %r72;
	setp.eq.s32 	%p2, %r29, -1;
	setp.eq.s32 	%p3, %r29, %r2;
	selp.b32 	%r30, 0, %r29, %p3;
	selp.s32 	%r31, -1, 0, %p3;
	add.s32 	%r32, %r2, -1;
	selp.b32 	%r33, %r32, %r30, %p2;
	selp.b32 	%r7, 1, %r31, %p2;
	ld.param.u64 	%rd27, [%rd22+24];
	cvta.to.global.u64 	%rd28, %rd27;
	add.s64 	%rd29, %rd28, %rd25;
	ld.global.u32 	%r34, [%rd29];
	add.s32 	%r35, %r34, %r73;
	setp.eq.s32 	%p4, %r35, -1;
	setp.eq.s32 	%p5, %r35, %r3;
	selp.b32 	%r36, 0, %r35, %p5;
	selp.s32 	%r37, -1, 0, %p5;
	add.s32 	%r38, %r3, -1;
	selp.b32 	%r39, %r38, %r36, %p4;
	selp.b32 	%r8, 1, %r37, %p4;
	mov.u64 	%rd30, %rd11;
	ld.param.u32 	%r40, [%rd30+32];
	mad.lo.s32 	%r9, %r40, %r39, %r33;
	ld.param.u64 	%rd31, [%rd22+40];
	cvta.to.global.u64 	%rd32, %rd31;
	mul.wide.s32 	%rd33, %r9, 4;
	add.s64 	%rd9, %rd32, %rd33;
	ld.global.u32 	%r74, [%rd9];
	setp.lt.s32 	%p6, %r74, 1;
	@%p6 bra 	$L__BB2_9;
	mul.lo.s32 	%r75, %r4, %r9;
	mov.b32 	%r76, 0;
$L__BB2_5:
	mul.wide.s32 	%rd34, %r75, 4;
	add.s64 	%rd35, %rd2, %rd34;
	ld.global.u32 	%r15, [%rd35];
	setp.eq.s32 	%p7, %r15, %r1;
	@%p7 bra 	$L__BB2_8;
	mul.wide.s32 	%rd36, %r1, 8;
	add.s64 	%rd37, %rd3, %rd36;
	ld.global.f64 	%fd7, [%rd37];
	add.s64 	%rd38, %rd4, %rd36;
	ld.global.f64 	%fd8, [%rd38];
	mul.wide.s32 	%rd39, %r15, 8;
	add.s64 	%rd40, %rd3, %rd39;
	ld.global.f64 	%fd9, [%rd40];
	add.s64 	%rd41, %rd4, %rd39;
	ld.global.f64 	%fd10, [%rd41];
	sub.f64 	%fd11, %fd9, %fd7;
	setp.lt.f64 	%p8, %fd11, 0d0000000000000000;
	selp.s32 	%r42, -1, 0, %p8;
	setp.gt.f64 	%p9, %fd11, 0d0000000000000000;
	selp.u32 	%r43, 1, 0, %p9;
	add.s32 	%r44, %r42, %r43;
	cvt.rn.f64.s32 	%fd12, %r44;
	mul.f64 	%fd13, %fd11, %fd12;
	sub.f64 	%fd14, %fd10, %fd8;
	setp.lt.f64 	%p10, %fd14, 0d0000000000000000;
	selp.s32 	%r45, -1, 0, %p10;
	setp.gt.f64 	%p11, %fd14, 0d0000000000000000;
	selp.u32 	%r46, 1, 0, %p11;
	add.s32 	%r47, %r45, %r46;
	cvt.rn.f64.s32 	%fd15, %r47;
	mul.f64 	%fd16, %fd14, %fd15;
	sub.f64 	%fd17, %fd2, %fd13;
	setp.lt.f64 	%p12, %fd17, 0d0000000000000000;
	selp.s32 	%r48, -1, 0, %p12;
	setp.gt.f64 	%p13, %fd17, 0d0000000000000000;
	selp.b32 	%r49, 2, 1, %p13;
	add.s32 	%r50, %r49, %r48;
	shr.u32 	%r51, %r50, 1;
	cvt.rn.f64.u32 	%fd18, %r51;
	sub.f64 	%fd19, %fd13, %fd2;
	setp.lt.f64 	%p14, %fd19, 0d0000000000000000;
	selp.s32 	%r52, -1, 0, %p14;
	setp.gt.f64 	%p15, %fd19, 0d0000000000000000;
	selp.b32 	%r53, 2, 1, %p15;
	add.s32 	%r54, %r53, %r52;
	shr.u32 	%r55, %r54, 1;
	cvt.rn.f64.u32 	%fd20, %r55;
	sub.f64 	%fd21, %fd1, %fd13;
	mul.f64 	%fd22, %fd21, %fd20;
	fma.rn.f64 	%fd23, %fd13, %fd18, %fd22;
	sub.f64 	%fd24, %fd4, %fd16;
	setp.lt.f64 	%p16, %fd24, 0d0000000000000000;
	selp.s32 	%r56, -1, 0, %p16;
	setp.gt.f64 	%p17, %fd24, 0d0000000000000000;
	selp.b32 	%r57, 2, 1, %p17;
	add.s32 	%r58, %r57, %r56;
	shr.u32 	%r59, %r58, 1;
	cvt.rn.f64.u32 	%fd25, %r59;
	sub.f64 	%fd26, %fd16, %fd4;
	setp.lt.f64 	%p18, %fd26, 0d0000000000000000;
	selp.s32 	%r60, -1, 0, %p18;
	setp.gt.f64 	%p19, %fd26, 0d0000000000000000;
	selp.b32 	%r61, 2, 1, %p19;
	add.s32 	%r62, %r61, %r60;
	shr.u32 	%r63, %r62, 1;
	cvt.rn.f64.u32 	%fd27, %r63;
	sub.f64 	%fd28, %fd3, %fd16;
	mul.f64 	%fd29, %fd28, %fd27;
	fma.rn.f64 	%fd30, %fd16, %fd25, %fd29;
	mul.f64 	%fd31, %fd30, %fd30;
	fma.rn.f64 	%fd32, %fd23, %fd23, %fd31;
	setp.geu.f64 	%p20, %fd32, %fd5;
	@%p20 bra 	$L__BB2_8;
	ld.global.u32 	%r64, [%rd6];
	mul.lo.s32 	%r65, %r4, %r1;
	add.s32 	%r66, %r64, %r65;
	mul.wide.s32 	%rd42, %r66, 4;
	add.s64 	%rd43, %rd5, %rd42;
	st.global.u32 	[%rd43], %r15;
	ld.global.u32 	%r67, [%rd6];
	add.s32 	%r68, %r67, %r65;
	mul.wide.s32 	%rd44, %r68, 4;
	add.s64 	%rd45, %rd7, %rd44;
	st.global.u32 	[%rd45], %r7;
	ld.global.u32 	%r69, [%rd6];
	add.s32 	%r70, %r69, %r65;
	mul.wide.s32 	%rd46, %r70, 4;
	add.s64 	%rd47, %rd8, %rd46;
	st.global.u32 	[%rd47], %r8;
	atom.global.add.u32 	%r71, [%rd6], 1;
	ld.global.u32 	%r74, [%rd9];
$L__BB2_8:
	add.s32 	%r76, %r76, 1;
	add.s32 	%r75, %r75, 1;
	setp.lt.s32 	%p21, %r76, %r74;
	@%p21 bra 	$L__BB2_5;
$L__BB2_9:
	add.s32 	%r73, %r73, 1;
	setp.ne.s32 	%p22, %r73, 2;
	@%p22 bra 	$L__BB2_3;
	add.s32 	%r72, %r72, 1;
	setp.ne.s32 	%p23, %r72, 2;
	@%p23 bra 	$L__BB2_2;
$L__BB2_11:
	ret;

}
	// .globl	_Z25saveXY0ToUpdateHybridList8Particle9Parameter
.visible .entry _Z25saveXY0ToUpdateHybridList8Particle9Parameter(
	.param .align 8 .b8 _Z25saveXY0ToUpdateHybridList8Particle9Parameter_param_0[168],
	.param .align 8 .b8 _Z25saveXY0ToUpdateHybridList8Particle9Parameter_param_1[224]
)
{
	.reg .pred 	%p<2>;
	.reg .b32 	%r<6>;
	.reg .b64 	%rd<16>;
	.reg .b64 	%fd<3>;

	mov.b64 	%rd1, _Z25saveXY0ToUpdateHybridList8Particle9Parameter_param_0;
	mov.u32 	%r2, %ctaid.x;
	mov.u32 	%r3, %ntid.x;
	mov.u32 	%r4, %tid.x;
	mad.lo.s32 	%r1, %r2, %r3, %r4;
	ld.param.u32 	%r5, [_Z25saveXY0ToUpdateHybridList8Particle9Parameter_param_1+104];
	setp.ge.s32 	%p1, %r1, %r5;
	@%p1 bra 	$L__BB3_2;
	mov.u64 	%rd2, %rd1;
	ld.param.u64 	%rd3, [%rd2];
	cvta.to.global.u64 	%rd4, %rd3;
	mul.wide.s32 	%rd5, %r1, 8;
	add.s64 	%rd6, %rd4, %rd5;
	ld.global.f64 	%fd1, [%rd6];
	ld.param.u64 	%rd7, [%rd2+128];
	cvta.to.global.u64 	%rd8, %rd7;
	add.s64 	%rd9, %rd8, %rd5;
	st.global.f64 	[%rd9], %fd1;
	ld.param.u64 	%rd10, [%rd2+8];
	cvta.to.global.u64 	%rd11, %rd10;
	add.s64 	%rd12, %rd11, %rd5;
	ld.global.f64 	%fd2, [%rd12];
	ld.param.u64 	%rd13, [%rd2+136];
	cvta.to.global.u64 	%rd14, %rd13;
	add.s64 	%rd15, %rd14, %rd5;
	st.global.f64 	[%rd15], %fd2;
$L__BB3_2:
	ret;

}
	// .globl	_Z8getForce8Particle9Parameter
.visible .entry _Z8getForce8Particle9Parameter(
	.param .align 8 .b8 _Z8getForce8Particle9Parameter_param_0[168],
	.param .align 8 .b8 _Z8getForce8Particle9Parameter_param_1[224]
)
{
	.local .align 8 .b8 	__local_depot4[80];
	.reg .b64 	%SP;
	.reg .b64 	%SPL;
	.reg .pred 	%p<50>;
	.reg .b32 	%r<105>;
	.reg .b64 	%rd<83>;
	.reg .b64 	%fd<102>;

	mov.u64 	%SPL, __local_depot4;
	cvta.local.u64 	%SP, %SPL;
	mov.b64 	%rd12, _Z8getForce8Particle9Parameter_param_0;
	mov.b64 	%rd13, _Z8getForce8Particle9Parameter_param_1;
	mov.u64 	%rd1, %rd13;
	mov.u64 	%rd2, %rd12;
	mov.u32 	%r6, %ctaid.x;
	mov.u32 	%r7, %ntid.x;
	mov.u32 	%r8, %tid.x;
	mad.lo.s32 	%r1, %r6, %r7, %r8;
	ld.param.u32 	%r9, [_Z8getForce8Particle9Parameter_param_1+104];
	setp.ge.s32 	%p1, %r1, %r9;
	@%p1 bra 	$L__BB4_18;
	ld.param.u64 	%rd14, [%rd2+112];
	cvta.to.global.u64 	%rd15, %rd14;
	mul.wide.s32 	%rd16, %r1, 8;
	add.s64 	%rd17, %rd15, %rd16;
	mov.b64 	%rd18, 0;
	st.global.u64 	[%rd17], %rd18;
	ld.param.u64 	%rd19, [%rd2+120];
	cvta.to.global.u64 	%rd20, %rd19;
	add.s64 	%rd21, %rd20, %rd16;
	st.global.u64 	[%rd21], %rd18;
	ld.param.u64 	%rd22, [%rd2+152];
	cvta.to.global.u64 	%rd23, %rd22;
	mul.wide.s32 	%rd24, %r1, 4;
	add.s64 	%rd25, %rd23, %rd24;
	mov.b32 	%r104, 0;
	st.global.u32 	[%rd25], %r104;
	ld.param.u64 	%rd26, [%rd2+80];
	cvta.to.global.u64 	%rd27, %rd26;
	add.s64 	%rd3, %rd27, %rd24;
	ld.global.u32 	%r11, [%rd3];
	setp.lt.s32 	%p2, %r11, 1;
	@%p2 bra 	$L__BB4_12;
	ld.param.u64 	%rd28, [%rd2];
	cvta.to.global.u64 	%rd4, %rd28;
	ld.param.u64 	%rd29, [%rd2+8];
	cvta.to.global.u64 	%rd5, %rd29;
	add.s64 	%rd6, %rd5, %rd16;
	ld.param.u64 	%rd31, [%rd2+88];
	cvta.to.global.u64 	%rd7, %rd31;
	ld.param.u32 	%r13, [%rd1+40];
	mul.lo.s32 	%r2, %r13, %r1;
	ld.param.f64 	%fd1, [%rd1];
	mul.f64 	%fd2, %fd1, 0d3FE0000000000000;
	ld.param.f64 	%fd3, [%rd1+8];
	mul.f64 	%fd4, %fd3, 0d3FE0000000000000;
	add.f64 	%fd5, %fd1, 0dBFE0000000000000;
	add.f64 	%fd6, %fd1, 0dBFF0000000000000;
	cvta.to.global.u64 	%rd33, %rd22;
	add.s64 	%rd8, %rd33, %rd24;
	cvta.to.global.u64 	%rd36, %rd14;
	add.s64 	%rd9, %rd36, %rd16;
	cvta.to.global.u64 	%rd38, %rd19;
	add.s64 	%rd10, %rd38, %rd16;
	mov.b32 	%r104, 0;
$L__BB4_3:
	mul.wide.s32 	%rd39, %r1, 8;
	add.s64 	%rd40, %rd4, %rd39;
	ld.global.f64 	%fd96, [%rd40];
	ld.global.f64 	%fd97, [%rd6];
	add.s32 	%r14, %r2, %r104;
	mul.wide.s32 	%rd41, %r14, 4;
	add.s64 	%rd42, %rd7, %rd41;
	ld.global.u32 	%r15, [%rd42];
	mul.wide.s32 	%rd43, %r15, 8;
	add.s64 	%rd44, %rd4, %rd43;
	ld.global.f64 	%fd98, [%rd44];
	add.s64 	%rd45, %rd5, %rd43;
	ld.global.f64 	%fd99, [%rd45];
	sub.f64 	%fd29, %fd2, %fd96;
	add.f64 	%fd30, %fd98, %fd29;
	setp.lt.f64 	%p3, %fd30, 0d0000000000000000;
	selp.s32 	%r16, -1, 0, %p3;
	setp.gt.f64 	%p4, %fd30, 0d0000000000000000;
	selp.b32 	%r17, 2, 1, %p4;
	add.s32 	%r18, %r17, %r16;
	shr.u32 	%r19, %r18, 1;
	add.f64 	%fd31, %fd96, %fd2;
	sub.f64 	%fd32, %fd31, %fd98;
	setp.lt.f64 	%p5, %fd32, 0d0000000000000000;
	selp.s32 	%r20, -1, 0, %p5;
	setp.gt.f64 	%p6, %fd32, 0d0000000000000000;
	selp.b32 	%r21, 2, 1, %p6;
	add.s32 	%r22, %r21, %r20;
	shr.u32 	%r23, %r22, 1;
	mul.lo.s32 	%r24, %r19, %r23;
	cvt.rn.f64.u32 	%fd33, %r24;
	sub.f64 	%fd34, %fd96, %fd98;
	setp.lt.f64 	%p7, %fd34, 0d0000000000000000;
	selp.s32 	%r25, -1, 0, %p7;
	setp.gt.f64 	%p8, %fd34, 0d0000000000000000;
	selp.u32 	%r26, 1, 0, %p8;
	add.s32 	%r27, %r25, %r26;
	cvt.rn.f64.s32 	%fd35, %r27;
	mul.f64 	%fd36, %fd34, %fd35;
	sub.f64 	%fd37, %fd36, %fd2;
	setp.lt.f64 	%p9, %fd37, 0d0000000000000000;
	selp.s32 	%r28, -1, 0, %p9;
	setp.gt.f64 	%p10, %fd37, 0d0000000000000000;
	selp.b32 	%r29, 2, 1, %p10;
	add.s32 	%r30, %r29, %r28;
	shr.u32 	%r31, %r30, 1;
	mul.lo.s32 	%r32, %r27, %r31;
	neg.s32 	%r33, %r32;
	cvt.rn.f64.s32 	%fd38, %r33;
	sub.f64 	%fd39, %fd1, %fd36;
	mul.f64 	%fd40, %fd39, %fd38;
	fma.rn.f64 	%fd100, %fd34, %fd33, %fd40;
	sub.f64 	%fd41, %fd4, %fd97;
	add.f64 	%fd42, %fd99, %fd41;
	setp.lt.f64 	%p11, %fd42, 0d0000000000000000;
	selp.s32 	%r34, -1, 0, %p11;
	setp.gt.f64 	%p12, %fd42, 0d0000000000000000;
	selp.b32 	%r35, 2, 1, %p12;
	add.s32 	%r36, %r35, %r34;
	shr.u32 	%r37, %r36, 1;
	add.f64 	%fd43, %fd97, %fd4;
	sub.f64 	%fd44, %fd43, %fd99;
	setp.lt.f64 	%p13, %fd44, 0d0000000000000000;
	selp.s32 	%r38, -1, 0, %p13;
	setp.gt.f64 	%p14, %fd44, 0d0000000000000000;
	selp.b32 	%r39, 2, 1, %p14;
	add.s32 	%r40, %r39, %r38;
	shr.u32 	%r41, %r40, 1;
	mul.lo.s32 	%r42, %r37, %r41;
	cvt.rn.f64.u32 	%fd45, %r42;
	sub.f64 	%fd46, %fd97, %fd99;
	setp.lt.f64 	%p15, %fd46, 0d0000000000000000;
	selp.s32 	%r43, -1, 0, %p15;
	setp.gt.f64 	%p16, %fd46, 0d0000000000000000;
	selp.u32 	%r44, 1, 0, %p16;
	add.s32 	%r45, %r43, %r44;
	cvt.rn.f64.s32 	%fd47, %r45;
	mul.f64 	%fd48, %fd46, %fd47;
	sub.f64 	%fd49, %fd48, %fd4;
	setp.lt.f64 	%p17, %fd49, 0d0000000000000000;
	selp.s32 	%r46, -1, 0, %p17;
	setp.gt.f64 	%p18, %fd49, 0d0000000000000000;
	selp.b32 	%r47, 2, 1, %p18;
	add.s32 	%r48, %r47, %r46;
	shr.u32 	%r49, %r48, 1;
	mul.lo.s32 	%r50, %r45, %r49;
	neg.s32 	%r51, %r50;
	cvt.rn.f64.s32 	%fd50, %r51;
	sub.f64 	%fd51, %fd3, %fd48;
	mul.f64 	%fd52, %fd51, %fd50;
	fma.rn.f64 	%fd101, %fd46, %fd45, %fd52;
	mul.f64 	%fd13, %fd101, %fd101;
	fma.rn.f64 	%fd14, %fd100, %fd100, %fd13;
	setp.geu.f64 	%p19, %fd96, %fd6;
	@%p19 bra 	$L__BB4_5;
	add.f64 	%fd95, %fd96, 0d3FF0000000000000;
	bra.uni 	$L__BB4_6;
$L__BB4_5:
	add.f64 	%fd53, %fd96, 0d3FF0000000000000;
	sub.f64 	%fd95, %fd53, %fd1;
$L__BB4_6:
	add.f64 	%fd54, %fd96, 0d3FE0000000000000;
	sub.f64 	%fd55, %fd54, %fd1;
	setp.lt.f64 	%p20, %fd96, %fd5;
	selp.f64 	%fd56, %fd54, %fd55, %p20;
	sub.f64 	%fd57, %fd2, %fd56;
	add.f64 	%fd58, %fd98, %fd57;
	setp.lt.f64 	%p21, %fd58, 0d0000000000000000;
	selp.s32 	%r52, -1, 0, %p21;
	setp.gt.f64 	%p22, %fd58, 0d0000000000000000;
	selp.b32 	%r53, 2, 1, %p22;
	add.s32 	%r54, %r53, %r52;
	shr.u32 	%r55, %r54, 1;
	add.f64 	%fd59, %fd56, %fd2;
	sub.f64 	%fd60, %fd59, %fd98;
	setp.lt.f64 	%p23, %fd60, 0d0000000000000000;
	selp.s32 	%r56, -1, 0, %p23;
	setp.gt.f64 	%p24, %fd60, 0d0000000000000000;
	selp.b32 	%r57, 2, 1, %p24;
	add.s32 	%r58, %r57, %r56;
	shr.u32 	%r59, %r58, 1;
	mul.lo.s32 	%r60, %r55, %r59;
	cvt.rn.f64.u32 	%fd61, %r60;
	sub.f64 	%fd62, %fd56, %fd98;
	setp.lt.f64 	%p25, %fd62, 0d0000000000000000;
	selp.s32 	%r61, -1, 0, %p25;
	setp.gt.f64 	%p26, %fd62, 0d0000000000000000;
	selp.u32 	%r62, 1, 0, %p26;
	add.s32 	%r63, %r61, %r62;
	cvt.rn.f64.s32 	%fd63, %r63;
	mul.f64 	%fd64, %fd62, %fd63;
	sub.f64 	%fd65, %fd64, %fd2;
	setp.lt.f64 	%p27, %fd65, 0d0000000000000000;
	selp.s32 	%r64, -1, 0, %p27;
	setp.gt.f64 	%p28, %fd65, 0d0000000000000000;
	selp.b32 	%r65, 2, 1, %p28;
	add.s32 	%r66, %r65, %r64;
	shr.u32 	%r67, %r66, 1;
	mul.lo.s32 	%r68, %r63, %r67;
	neg.s32 	%r69, %r68;
	cvt.rn.f64.s32 	%fd66, %r69;
	sub.f64 	%fd67, %fd1, %fd64;
	mul.f64 	%fd68, %fd67, %fd66;
	fma.rn.f64 	%fd69, %fd62, %fd61, %fd68;
	sub.f64 	%fd70, %fd2, %fd95;
	add.f64 	%fd71, %fd98, %fd70;
	setp.lt.f64 	%p29, %fd71, 0d0000000000000000;
	selp.s32 	%r70, -1, 0, %p29;
	setp.gt.f64 	%p30, %fd71, 0d0000000000000000;
	selp.b32 	%r71, 2, 1, %p30;
	add.s32 	%r72, %r71, %r70;
	shr.u32 	%r73, %r72, 1;
	add.f64 	%fd72, %fd95, %fd2;
	sub.f64 	%fd73, %fd72, %fd98;
	setp.lt.f64 	%p31, %fd73, 0d0000000000000000;
	selp.s32 	%r74, -1, 0, %p31;
	setp.gt.f64 	%p32, %fd73, 0d0000000000000000;
	selp.b32 	%r75, 2, 1, %p32;
	add.s32 	%r76, %r75, %r74;
	shr.u32 	%r77, %r76, 1;
	mul.lo.s32 	%r78, %r73, %r77;
	cvt.rn.f64.u32 	%fd74, %r78;
	sub.f64 	%fd75, %fd95, %fd98;
	setp.lt.f64 	%p33, %fd75, 0d0000000000000000;
	selp.s32 	%r79, -1, 0, %p33;
	setp.gt.f64 	%p34, %fd75, 0d0000000000000000;
	selp.u32 	%r80, 1, 0, %p34;
	add.s32 	%r81, %r79, %r80;
	cvt.rn.f64.s32 	%fd76, %r81;
	mul.f64 	%fd77, %fd75, %fd76;
	sub.f64 	%fd78, %fd77, %fd2;
	setp.lt.f64 	%p35, %fd78, 0d0000000000000000;
	selp.s32 	%r82, -1, 0, %p35;
	setp.gt.f64 	%p36, %fd78, 0d0000000000000000;
	selp.b32 	%r83, 2, 1, %p36;
	add.s32 	%r84, %r83, %r82;
	shr.u32 	%r85, %r84, 1;
	mul.lo.s32 	%r86, %r81, %r85;
	neg.s32 	%r87, %r86;
	cvt.rn.f64.s32 	%fd79, %r87;
	sub.f64 	%fd80, %fd1, %fd77;
	mul.f64 	%fd81, %fd80, %fd79;
	fma.rn.f64 	%fd82, %fd75, %fd74, %fd81;
	fma.rn.f64 	%fd18, %fd69, %fd69, %fd13;
	fma.rn.f64 	%fd19, %fd82, %fd82, %fd13;
	sqrt.rn.f64 	%fd83, %fd14;
	setp.lt.f64 	%p37, %fd83, 0d3FF0000000000000;
	@%p37 bra 	$L__BB4_8;
	sqrt.rn.f64 	%fd84, %fd19;
	sqrt.rn.f64 	%fd86, %fd18;
	setp.geu.f64 	%p38, %fd86, 0d4000000000000000;
	setp.leu.f64 	%p39, %fd84, 0d3FF0000000000000;
	setp.leu.f64 	%p40, %fd101, 0d0000000000000000;
	or.pred  	%p41, %p39, %p40;
	or.pred  	%p42, %p41, %p38;
	@%p42 bra 	$L__BB4_9;
$L__BB4_8:
	ld.global.u32 	%r88, [%rd8];
	add.s32 	%r89, %r88, 1;
	st.global.u32 	[%rd8], %r89;
$L__BB4_9:
	ld.global.f64 	%fd87, [%rd9];
	abs.f64 	%fd88, %fd87;
	setp.gt.f64 	%p43, %fd88, 0d40C3880000000000;
	@%p43 bra 	$L__BB4_12;
	ld.global.f64 	%fd89, [%rd10];
	abs.f64 	%fd90, %fd89;
	setp.gt.f64 	%p44, %fd90, 0d40C3880000000000;
	@%p44 bra 	$L__BB4_12;
	add.s32 	%r104, %r104, 1;
	ld.global.u32 	%r90, [%rd3];
	setp.lt.s32 	%p45, %r104, %r90;
	@%p45 bra 	$L__BB4_3;
$L__BB4_12:
	add.u64 	%rd46, %SP, 0;
	add.u64 	%rd11, %SPL, 0;
	ld.param.u64 	%rd47, [%rd2+112];
	cvta.to.global.u64 	%rd48, %rd47;
	mul.wide.s32 	%rd49, %r1, 8;
	add.s64 	%rd50, %rd48, %rd49;
	ld.global.f64 	%fd26, [%rd50];
	setp.gt.f64 	%p46, %fd26, 0d40C3880000000000;
	@%p46 bra 	$L__BB4_14;
	setp.geu.f64 	%p47, %fd26, 0dC0C3880000000000;
	@%p47 bra 	$L__BB4_15;
$L__BB4_14:
	cvta.to.global.u64 	%rd52, %rd47;
	add.s64 	%rd54, %rd52, %rd49;
	ld.global.f64 	%fd91, [%rd54];
	ld.param.u64 	%rd55, [%rd2+120];
	cvta.to.global.u64 	%rd56, %rd55;
	add.s64 	%rd57, %rd56, %rd49;
	ld.global.f64 	%fd92, [%rd57];
	ld.param.u64 	%rd58, [%rd2+96];
	cvta.to.global.u64 	%rd59, %rd58;
	ld.param.u32 	%r91, [%rd1+40];
	mad.lo.s32 	%r92, %r91, %r1, %r104;
	mul.wide.s32 	%rd60, %r92, 4;
	add.s64 	%rd61, %rd59, %rd60;
	ld.global.u32 	%r93, [%rd61];
	st.local.u32 	[%rd11], %r1;
	st.local.f64 	[%rd11+8], %fd91;
	st.local.f64 	[%rd11+16], %fd92;
	st.local.f64 	[%rd11+24], %fd100;
	st.local.f64 	[%rd11+32], %fd101;
	st.local.f64 	[%rd11+40], %fd96;
	st.local.f64 	[%rd11+48], %fd98;
	st.local.f64 	[%rd11+56], %fd97;
	st.local.f64 	[%rd11+64], %fd99;
	st.local.u32 	[%rd11+72], %r93;
	mov.u64 	%rd62, $str$1;
	cvta.global.u64 	%rd63, %rd62;
	{ // callseq 1, 0
	.param .b64 param0;
	st.param.b64 	[param0], %rd63;
	.param .b64 param1;
	st.param.b64 	[param1], %rd46;
	.param .b32 retval0;
	call.uni (retval0), 
	vprintf, 
	(
	param0, 
	param1
	);
	ld.param.b32 	%r94, [retval0];
	} // callseq 1
	mov.b32 	%r96, 1;
	st.global.u32 	[wrongFlag], %r96;
$L__BB4_15:
	ld.param.u64 	%rd65, [%rd2+120];
	cvta.to.global.u64 	%rd66, %rd65;
	add.s64 	%rd68, %rd66, %rd49;
	ld.global.f64 	%fd27, [%rd68];
	setp.gt.f64 	%p48, %fd27, 0d40C3880000000000;
	@%p48 bra 	$L__BB4_17;
	setp.geu.f64 	%p49, %fd27, 0dC0C3880000000000;
	@%p49 bra 	$L__BB4_18;
$L__BB4_17:
	cvta.to.global.u64 	%rd70, %rd47;
	add.s64 	%rd72, %rd70, %rd49;
	ld.global.f64 	%fd93, [%rd72];
	cvta.to.global.u64 	%rd74, %rd65;
	add.s64 	%rd75, %rd74, %rd49;
	ld.global.f64 	%fd94, [%rd75];
	ld.param.u64 	%rd76, [%rd2+104];
	cvta.to.global.u64 	%rd77, %rd76;
	ld.param.u32 	%r97, [%rd1+40];
	mad.lo.s32 	%r98, %r97, %r1, %r104;
	mul.wide.s32 	%rd78, %r98, 4;
	add.s64 	%rd79, %rd77, %rd78;
	ld.global.u32 	%r99, [%rd79];
	st.local.u32 	[%rd11], %r1;
	st.local.f64 	[%rd11+8], %fd93;
	st.local.f64 	[%rd11+16], %fd94;
	st.local.f64 	[%rd11+24], %fd100;
	st.local.f64 	[%rd11+32], %fd101;
	st.local.f64 	[%rd11+40], %fd97;
	st.local.f64 	[%rd11+48], %fd99;
	st.local.f64 	[%rd11+56], %fd96;
	st.local.f64 	[%rd11+64], %fd98;
	st.local.u32 	[%rd11+72], %r99;
	mov.u64 	%rd80, $str$2;
	cvta.global.u64 	%rd81, %rd80;
	{ // callseq 2, 0
	.param .b64 param0;
	st.param.b64 	[param0], %rd81;
	.param .b64 param1;
	st.param.b64 	[param1], %rd46;
	.param .b32 retval0;
	call.uni (retval0), 
	vprintf, 
	(
	param0, 
	param1
	);
	ld.param.b32 	%r100, [retval0];
	} // callseq 2
	mov.b32 	%r102, 1;
	st.global.u32 	[wrongFlag], %r102;
$L__BB4_18:
	ret;

}
	// .globl	_Z14updatePosition8Particle9Parameter
.visible .entry _Z14updatePosition8Particle9Parameter(
	.param .align 8 .b8 _Z14updatePosition8Particle9Parameter_param_0[168],
	.param .align 8 .b8 _Z14updatePosition8Particle9Parameter_param_1[224]
)
{
	.reg .pred 	%p<58>;
	.reg .b32 	%r<197>;
	.reg .b32 	%f<73>;
	.reg .b64 	%rd<138>;
	.reg .b64 	%fd<121>;

	mov.b64 	%rd36, _Z14updatePosition8Particle9Parameter_param_0;
	mov.b64 	%rd37, _Z14updatePosition8Particle9Parameter_param_1;
	mov.u64 	%rd1, %rd37;
	mov.u64 	%rd2, %rd36;
	mov.u32 	%r46, %ctaid.x;
	mov.u32 	%r47, %ntid.x;
	mov.u32 	%r48, %tid.x;
	mad.lo.s32 	%r1, %r46, %r47, %r48;
	ld.param.u32 	%r49, [_Z14updatePosition8Particle9Parameter_param_1+104];
	setp.ge.s32 	%p1, %r1, %r49;
	@%p1 bra 	$L__BB5_57;
	ld.param.u32 	%r2, [%rd1+208];
	setp.ne.s32 	%p2, %r2, 1;
	@%p2 bra 	$L__BB5_3;
	ld.param.f32 	%f10, [%rd1+80];
	cvt.f64.f32 	%fd71, %f10;
	ld.param.f64 	%fd72, [%rd1+184];
	ld.param.u64 	%rd58, [%rd2+152];
	cvta.to.global.u64 	%rd59, %rd58;
	mul.wide.s32 	%rd60, %r1, 4;
	add.s64 	%rd61, %rd59, %rd60;
	ld.global.u32 	%r64, [%rd61];
	ld.param.u32 	%r65, [%rd1+212];
	sub.s32 	%r66, %r64, %r65;
	cvt.rn.f64.s32 	%fd73, %r66;
	mul.f64 	%fd74, %fd72, %fd73;
	mul.f64 	%fd75, %fd74, %fd73;
	div.rn.f64 	%fd76, %fd75, 0d4024000000000000;
	add.f64 	%fd77, %fd76, %fd71;
	ld.param.u64 	%rd62, [%rd2+160];
	cvta.to.global.u64 	%rd63, %rd62;
	mul.wide.s32 	%rd64, %r1, 8;
	add.s64 	%rd65, %rd63, %rd64;
	st.global.f64 	[%rd65], %fd77;
	bra.uni 	$L__BB5_11;
$L__BB5_3:
	setp.ne.s32 	%p3, %r2, 2;
	@%p3 bra 	$L__BB5_5;
	ld.param.f32 	%f9, [%rd1+80];
	cvt.f64.f32 	%fd65, %f9;
	ld.param.f64 	%fd66, [%rd1+184];
	ld.param.u64 	%rd50, [%rd2+152];
	cvta.to.global.u64 	%rd51, %rd50;
	mul.wide.s32 	%rd52, %r1, 4;
	add.s64 	%rd53, %rd51, %rd52;
	ld.global.u32 	%r58, [%rd53];
	ld.param.u32 	%r59, [%rd1+212];
	sub.s32 	%r60, %r58, %r59;
	shr.s32 	%r61, %r60, 31;
	setp.ne.s32 	%p9, %r60, 0;
	selp.u32 	%r62, 1, 0, %p9;
	or.b32  	%r63, %r61, %r62;
	cvt.rn.f64.s32 	%fd67, %r63;
	mul.f64 	%fd68, %fd66, %fd67;
	cvt.rn.f64.s32 	%fd69, %r60;
	fma.rn.f64 	%fd70, %fd68, %fd69, %fd65;
	ld.param.u64 	%rd54, [%rd2+160];
	cvta.to.global.u64 	%rd55, %rd54;
	mul.wide.s32 	%rd56, %r1, 8;
	add.s64 	%rd57, %rd55, %rd56;
	st.global.f64 	[%rd57], %fd70;
	bra.uni 	$L__BB5_11;
$L__BB5_5:
	setp.ne.s32 	%p4, %r2, 3;
	@%p4 bra 	$L__BB5_11;
	ld.param.f32 	%f1, [%rd1+80];
	ld.param.f64 	%fd1, [%rd1+184];
	ld.param.u64 	%rd38, [%rd2+152];
	cvta.to.global.u64 	%rd39, %rd38;
	mul.wide.s32 	%rd40, %r1, 4;
	add.s64 	%rd41, %rd39, %rd40;
	ld.global.u32 	%r50, [%rd41];
	ld.param.u32 	%r51, [%rd1+212];
	sub.s32 	%r52, %r50, %r51;
	cvt.rn.f64.s32 	%fd33, %r52;
	mul.f64 	%fd34, %fd33, 0d400921FB54442D18;
	div.rn.f64 	%fd35, %fd34, 0d4008000000000000;
	add.f64 	%fd2, %fd35, 0dBFF921FB54442D18;
	abs.f64 	%fd3, %fd2;
	setp.neu.f64 	%p5, %fd3, 0d7FF0000000000000;
	@%p5 bra 	$L__BB5_8;
	mov.f64 	%fd41, 0d0000000000000000;
	mul.rn.f64 	%fd114, %fd2, %fd41;
	mov.b32 	%r183, 0;
	bra.uni 	$L__BB5_10;
$L__BB5_8:
	mul.f64 	%fd36, %fd2, 0d3FE45F306DC9C883;
	cvt.rni.s32.f64 	%r183, %fd36;
	cvt.rn.f64.s32 	%fd37, %r183;
	fma.rn.f64 	%fd38, %fd37, 0dBFF921FB54442D18, %fd2;
	fma.rn.f64 	%fd39, %fd37, 0dBC91A62633145C00, %fd38;
	fma.rn.f64 	%fd114, %fd37, 0dB97B839A252049C0, %fd39;
	setp.ltu.f64 	%p6, %fd3, 0d41E0000000000000;
	@%p6 bra 	$L__BB5_10;
	{ // callseq 3, 0
	.param .b64 param0;
	st.param.f64 	[param0], %fd2;
	.param .align 16 .b8 retval0[16];
	call.uni (retval0), 
	__internal_trig_reduction_slowpathd, 
	(
	param0
	);
	ld.param.f64 	%fd114, [retval0];
	ld.param.b32 	%r183, [retval0+8];
	} // callseq 3
$L__BB5_10:
	shl.b32 	%r55, %r183, 6;
	cvt.u64.u32 	%rd42, %r55;
	and.b64  	%rd43, %rd42, 64;
	mov.u64 	%rd44, __cudart_sin_cos_coeffs;
	add.s64 	%rd45, %rd44, %rd43;
	mul.rn.f64 	%fd42, %fd114, %fd114;
	and.b32  	%r56, %r183, 1;
	setp.eq.b32 	%p7, %r56, 1;
	selp.f64 	%fd43, 0dBDA8FF8320FD8164, 0d3DE5DB65F9785EBA, %p7;
	ld.global.nc.v2.f64 	{%fd44, %fd45}, [%rd45];
	fma.rn.f64 	%fd46, %fd43, %fd42, %fd44;
	fma.rn.f64 	%fd47, %fd46, %fd42, %fd45;
	ld.global.nc.v2.f64 	{%fd48, %fd49}, [%rd45+16];
	fma.rn.f64 	%fd50, %fd47, %fd42, %fd48;
	fma.rn.f64 	%fd51, %fd50, %fd42, %fd49;
	ld.global.nc.v2.f64 	{%fd52, %fd53}, [%rd45+32];
	fma.rn.f64 	%fd54, %fd51, %fd42, %fd52;
	fma.rn.f64 	%fd55, %fd54, %fd42, %fd53;
	fma.rn.f64 	%fd56, %fd55, %fd114, %fd114;
	fma.rn.f64 	%fd57, %fd55, %fd42, 0d3FF0000000000000;
	selp.f64 	%fd58, %fd57, %fd56, %p7;
	and.b32  	%r57, %r183, 2;
	setp.eq.s32 	%p8, %r57, 0;
	mov.f64 	%fd59, 0d0000000000000000;
	sub.f64 	%fd60, %fd59, %fd58;
	selp.f64 	%fd61, %fd58, %fd60, %p8;
	add.f64 	%fd62, %fd61, 0d3FF0000000000000;
	cvt.f64.f32 	%fd63, %f1;
	fma.rn.f64 	%fd64, %fd1, %fd62, %fd63;
	ld.param.u64 	%rd46, [%rd2+160];
	cvta.to.global.u64 	%rd47, %rd46;
	mul.wide.s32 	%rd48, %r1, 8;
	add.s64 	%rd49, %rd47, %rd48;
	st.global.f64 	[%rd49], %fd64;
$L__BB5_11:
	ld.param.u64 	%rd66, [%rd2+160];
	cvta.to.global.u64 	%rd67, %rd66;
	mul.wide.s32 	%rd68, %r1, 8;
	add.s64 	%rd69, %rd67, %rd68;
	ld.global.f64 	%fd78, [%rd69];
	add.f64 	%fd79, %fd78, %fd78;
	ld.param.f64 	%fd80, [%rd1+88];
	mul.f64 	%fd81, %fd79, %fd80;
	ld.param.f64 	%fd82, [%rd1+128];
	mul.f64 	%fd83, %fd81, %fd82;
	sqrt.rn.f64 	%fd8, %fd83;
	ld.param.u64 	%rd70, [%rd2+144];
	cvta.to.global.u64 	%rd71, %rd70;
	mul.wide.s32 	%rd72, %r1, 48;
	add.s64 	%rd3, %rd71, %rd72;
	ld.global.u32 	%r6, [%rd3+24];
	setp.eq.s32 	%p10, %r6, 1;
	@%p10 bra 	$L__BB5_13;
	ld.global.v2.u32 	{%r67, %r68}, [%rd3];
	shr.u32 	%r69, %r68, 2;
	xor.b32  	%r70, %r69, %r68;
	ld.global.v2.u32 	{%r71, %r72}, [%rd3+8];
	ld.global.v2.u32 	{%r73, %r74}, [%rd3+16];
	shl.b32 	%r75, %r74, 4;
	shl.b32 	%r76, %r70, 1;
	xor.b32  	%r77, %r76, %r75;
	xor.b32  	%r78, %r77, %r70;
	xor.b32  	%r79, %r78, %r74;
	add.s32 	%r80, %r67, %r79;
	add.s32 	%r81, %r80, 362437;
	shr.u32 	%r82, %r71, 2;
	xor.b32  	%r83, %r82, %r71;
	st.global.v2.u32 	[%rd3+8], {%r73, %r74};
	shl.b32 	%r84, %r79, 4;
	shl.b32 	%r85, %r83, 1;
	xor.b32  	%r86, %r85, %r84;
	xor.b32  	%r87, %r86, %r83;
	xor.b32  	%r88, %r87, %r79;
	st.global.v2.u32 	[%rd3+16], {%r79, %r88};
	add.s32 	%r89, %r67, 724874;
	st.global.v2.u32 	[%rd3], {%r89, %r72};
	add.s32 	%r90, %r88, %r89;
	cvt.rn.f32.u32 	%f11, %r81;
	fma.rn.f32 	%f12, %f11, 0f2F800000, 0f2F000000;
	cvt.rn.f32.u32 	%f13, %r90;
	fma.rn.f32 	%f14, %f13, 0f30C90FDB, 0f30490FDB;
	setp.lt.f32 	%p11, %f12, 0f00800000;
	mul.f32 	%f15, %f12, 0f4B000000;
	selp.f32 	%f16, %f15, %f12, %p11;
	selp.f32 	%f17, 0fC1B80000, 0f00000000, %p11;
	mov.b32 	%r91, %f16;
	add.s32 	%r92, %r91, -1059760811;
	and.b32  	%r93, %r92, -8388608;
	sub.s32 	%r94, %r91, %r93;
	mov.b32 	%f18, %r94;
	cvt.rn.f32.s32 	%f19, %r93;
	fma.rn.f32 	%f20, %f19, 0f34000000, %f17;
	add.f32 	%f21, %f18, 0fBF800000;
	fma.rn.f32 	%f22, %f21, 0fBE055027, 0f3E1039F6;
	fma.rn.f32 	%f23, %f22, %f21, 0fBDF8CDCC;
	fma.rn.f32 	%f24, %f23, %f21, 0f3E0F2955;
	fma.rn.f32 	%f25, %f24, %f21, 0fBE2AD8B9;
	fma.rn.f32 	%f26, %f25, %f21, 0f3E4CED0B;
	fma.rn.f32 	%f27, %f26, %f21, 0fBE7FFF22;
	fma.rn.f32 	%f28, %f27, %f21, 0f3EAAAA78;
	fma.rn.f32 	%f29, %f28, %f21, 0fBF000000;
	mul.f32 	%f30, %f21, %f29;
	fma.rn.f32 	%f31, %f30, %f21, %f21;
	fma.rn.f32 	%f32, %f20, 0f3F317218, %f31;
	setp.gt.u32 	%p12, %r91, 2139095039;
	fma.rn.f32 	%f33, %f16, 0f7F800000, 0f7F800000;
	selp.f32 	%f34, %f33, %f32, %p12;
	setp.eq.f32 	%p13, %f16, 0f00000000;
	mul.f32 	%f35, %f34, 0fC0000000;
	selp.f32 	%f36, 0f7F800000, %f35, %p13;
	sqrt.rn.f32 	%f37, %f36;
	sin.approx.f32 	%f38, %f14;
	cos.approx.f32 	%f39, %f14;
	mul.f32 	%f71, %f37, %f38;
	mul.f32 	%f72, %f37, %f39;
	st.global.f32 	[%rd3+32], %f72;
	bra.uni 	$L__BB5_14;
$L__BB5_13:
	ld.global.f32 	%f72, [%rd3+32];
	mov.f32 	%f71, %f72;
$L__BB5_14:
	setp.ne.s32 	%p14, %r6, 1;
	mov.b32 	%r184, 0;
	@%p14 bra 	$L__BB5_16;
	ld.global.v2.u32 	{%r97, %r98}, [%rd3];
	shr.u32 	%r99, %r98, 2;
	xor.b32  	%r100, %r99, %r98;
	ld.global.v2.u32 	{%r101, %r102}, [%rd3+8];
	ld.global.v2.u32 	{%r103, %r104}, [%rd3+16];
	shl.b32 	%r105, %r104, 4;
	shl.b32 	%r106, %r100, 1;
	xor.b32  	%r107, %r106, %r105;
	xor.b32  	%r108, %r107, %r100;
	xor.b32  	%r109, %r108, %r104;
	add.s32 	%r110, %r97, %r109;
	add.s32 	%r111, %r110, 362437;
	shr.u32 	%r112, %r101, 2;
	xor.b32  	%r113, %r112, %r101;
	st.global.v2.u32 	[%rd3+8], {%r103, %r104};
	shl.b32 	%r114, %r109, 4;
	shl.b32 	%r115, %r113, 1;
	xor.b32  	%r116, %r115, %r114;
	xor.b32  	%r117, %r116, %r113;
	xor.b32  	%r118, %r117, %r109;
	st.global.v2.u32 	[%rd3+16], {%r109, %r118};
	add.s32 	%r119, %r97, 724874;
	st.global.v2.u32 	[%rd3], {%r119, %r102};
	add.s32 	%r120, %r118, %r119;
	cvt.rn.f32.u32 	%f40, %r111;
	fma.rn.f32 	%f41, %f40, 0f2F800000, 0f2F000000;
	cvt.rn.f32.u32 	%f42, %r120;
	fma.rn.f32 	%f43, %f42, 0f30C90FDB, 0f30490FDB;
	setp.lt.f32 	%p15, %f41, 0f00800000;
	mul.f32 	%f44, %f41, 0f4B000000;
	selp.f32 	%f45, %f44, %f41, %p15;
	selp.f32 	%f46, 0fC1B80000, 0f00000000, %p15;
	mov.b32 	%r121, %f45;
	add.s32 	%r122, %r121, -1059760811;
	and.b32  	%r123, %r122, -8388608;
	sub.s32 	%r124, %r121, %r123;
	mov.b32 	%f47, %r124;
	cvt.rn.f32.s32 	%f48, %r123;
	fma.rn.f32 	%f49, %f48, 0f34000000, %f46;
	add.f32 	%f50, %f47, 0fBF800000;
	fma.rn.f32 	%f51, %f50, 0fBE055027, 0f3E1039F6;
	fma.rn.f32 	%f52, %f51, %f50, 0fBDF8CDCC;
	fma.rn.f32 	%f53, %f52, %f50, 0f3E0F2955;
	fma.rn.f32 	%f54, %f53, %f50, 0fBE2AD8B9;
	fma.rn.f32 	%f55, %f54, %f50, 0f3E4CED0B;
	fma.rn.f32 	%f56, %f55, %f50, 0fBE7FFF22;
	fma.rn.f32 	%f57, %f56, %f50, 0f3EAAAA78;
	fma.rn.f32 	%f58, %f57, %f50, 0fBF000000;
	mul.f32 	%f59, %f50, %f58;
	fma.rn.f32 	%f60, %f59, %f50, %f50;
	fma.rn.f32 	%f61, %f49, 0f3F317218, %f60;
	setp.gt.u32 	%p16, %r121, 2139095039;
	fma.rn.f32 	%f62, %f45, 0f7F800000, 0f7F800000;
	selp.f32 	%f63, %f62, %f61, %p16;
	setp.eq.f32 	%p17, %f45, 0f00000000;
	mul.f32 	%f64, %f63, 0fC0000000;
	selp.f32 	%f65, 0f7F800000, %f64, %p17;
	sqrt.rn.f32 	%f66, %f65;
	sin.approx.f32 	%f67, %f43;
	cos.approx.f32 	%f68, %f43;
	mul.f32 	%f72, %f66, %f67;
	mul.f32 	%f69, %f66, %f68;
	st.global.f32 	[%rd3+32], %f69;
	mov.b32 	%r184, 1;
$L__BB5_16:
	st.global.u32 	[%rd3+24], %r184;
	ld.param.u64 	%rd73, [%rd2];
	cvta.to.global.u64 	%rd74, %rd73;
	add.s64 	%rd76, %rd74, %rd68;
	ld.global.f64 	%fd84, [%rd76];
	cvt.f64.f32 	%fd85, %f71;
	mul.f64 	%fd86, %fd8, %fd85;
	div.rn.f64 	%fd88, %fd86, %fd80;
	add.f64 	%fd89, %fd84, %fd88;
	ld.param.f64 	%fd9, [%rd1];
	add.f64 	%fd10, %fd9, %fd89;
	{
	.reg .b32 %temp; 
	mov.b64 	{%temp, %r125}, %fd10;
	}
	and.b32  	%r126, %r125, 2147483647;
	{
	.reg .b32 %temp; 
	mov.b64 	{%r127, %temp}, %fd10;
	}
	{
	.reg .b32 %temp; 
	mov.b64 	{%temp, %r128}, %fd9;
	}
	and.b32  	%r130, %r128, 2147483647;
	{
	.reg .b32 %temp; 
	mov.b64 	{%r131, %temp}, %fd9;
	}
	mov.b64 	%fd115, {%r127, %r126};
	mov.b64 	%fd116, {%r131, %r130};
	max.u32 	%r132, %r126, %r130;
	setp.lt.u32 	%p18, %r132, 2146435072;
	@%p18 bra 	$L__BB5_20;
	setp.num.f64 	%p34, %fd115, %fd115;
	setp.num.f64 	%p35, %fd116, %fd116;
	and.pred  	%p36, %p34, %p35;
	@%p36 bra 	$L__BB5_19;
	add.rn.f64 	%fd117, %fd10, %fd9;
	bra.uni 	$L__BB5_36;
$L__BB5_19:
	setp.eq.f64 	%p37, %fd115, 0d7FF0000000000000;
	selp.f64 	%fd117, 0dFFF8000000000000, %fd10, %p37;
	bra.uni 	$L__BB5_36;
$L__BB5_20:
	setp.eq.f64 	%p19, %fd116, 0d0000000000000000;
	mov.f64 	%fd117, 0dFFF8000000000000;
	@%p19 bra 	$L__BB5_36;
	setp.ltu.f64 	%p20, %fd115, %fd116;
	mov.f64 	%fd117, %fd10;
	@%p20 bra 	$L__BB5_36;
	{
	.reg .b32 %temp; 
	mov.b64 	{%temp, %r133}, %fd115;
	}
	shr.u32 	%r185, %r133, 20;
	{
	.reg .b32 %temp; 
	mov.b64 	{%temp, %r9}, %fd116;
	}
	shr.u32 	%r186, %r9, 20;
	setp.gt.u32 	%p21, %r133, 1048575;
	@%p21 bra 	$L__BB5_24;
	mul.f64 	%fd115, %fd115, 0d4350000000000000;
	{
	.reg .b32 %temp; 
	mov.b64 	{%temp, %r134}, %fd115;
	}
	shr.u32 	%r135, %r134, 20;
	add.s32 	%r136, %r185, %r135;
	add.s32 	%r185, %r136, -54;
$L__BB5_24:
	setp.gt.u32 	%p22, %r9, 1048575;
	@%p22 bra 	$L__BB5_26;
	mul.f64 	%fd116, %fd116, 0d4350000000000000;
	{
	.reg .b32 %temp; 
	mov.b64 	{%temp, %r137}, %fd116;
	}
	shr.u32 	%r138, %r137, 20;
	add.s32 	%r139, %r186, %r138;
	add.s32 	%r186, %r139, -54;
$L__BB5_26:
	mov.b64 	%rd78, %fd115;
	mov.b64 	%rd79, %fd116;
	and.b64  	%rd80, %rd78, 4503599627370495;
	or.b64  	%rd127, %rd80, 4503599627370496;
	and.b64  	%rd81, %rd79, 4503599627370495;
	or.b64  	%rd5, %rd81, 4503599627370496;
	sub.s32 	%r15, %r185, %r186;
	min.s32 	%r16, %r15, 0;
	add.s32 	%r140, %r186, %r16;
	sub.s32 	%r141, %r185, %r140;
	add.s32 	%r142, %r141, 1;
	and.b32  	%r17, %r142, 3;
	setp.eq.s32 	%p23, %r17, 0;
	mov.u32 	%r189, %r15;
	@%p23 bra 	$L__BB5_29;
	neg.s32 	%r187, %r17;
	mov.u32 	%r189, %r15;
$L__BB5_28:
	.pragma "nounroll";
	sub.s64 	%rd82, %rd127, %rd5;
	mov.b64 	%fd91, %rd82;
	{
	.reg .b32 %temp; 
	mov.b64 	{%temp, %r143}, %fd91;
	}
	setp.lt.s32 	%p24, %r143, 0;
	selp.b64 	%rd130, %rd127, %rd82, %p24;
	shl.b64 	%rd127, %rd130, 1;
	add.s32 	%r189, %r189, -1;
	add.s32 	%r187, %r187, 1;
	setp.ne.s32 	%p25, %r187, 0;
	@%p25 bra 	$L__BB5_28;
$L__BB5_29:
	sub.s32 	%r144, %r15, %r16;
	setp.lt.u32 	%p26, %r144, 3;
	@%p26 bra 	$L__BB5_31;
$L__BB5_30:
	sub.s64 	%rd83, %rd127, %rd5;
	mov.b64 	%fd92, %rd83;
	{
	.reg .b32 %temp; 
	mov.b64 	{%temp, %r145}, %fd92;
	}
	setp.lt.s32 	%p27, %r145, 0;
	selp.b64 	%rd84, %rd127, %rd83, %p27;
	shl.b64 	%rd85, %rd84, 1;
	sub.s64 	%rd86, %rd85, %rd5;
	mov.b64 	%fd93, %rd86;
	{
	.reg .b32 %temp; 
	mov.b64 	{%temp, %r146}, %fd93;
	}
	setp.lt.s32 	%p28, %r146, 0;
	selp.b64 	%rd87, %rd85, %rd86, %p28;
	shl.b64 	%rd88, %rd87, 1;
	sub.s64 	%rd89, %rd88, %rd5;
	mov.b64 	%fd94, %rd89;
	{
	.reg .b32 %temp; 
	mov.b64 	{%temp, %r147}, %fd94;
	}
	setp.lt.s32 	%p29, %r147, 0;
	selp.b64 	%rd90, %rd88, %rd89, %p29;
	shl.b64 	%rd91, %rd90, 1;
	sub.s64 	%rd92, %rd91, %rd5;
	mov.b64 	%fd95, %rd92;
	{
	.reg .b32 %temp; 
	mov.b64 	{%temp, %r148}, %fd95;
	}
	setp.lt.s32 	%p30, %r148, 0;
	selp.b64 	%rd130, %rd91, %rd92, %p30;
	shl.b64 	%rd127, %rd130, 1;
	add.s32 	%r25, %r189, -4;
	setp.gt.s32 	%p31, %r189, 3;
	mov.u32 	%r189, %r25;
	@%p31 bra 	$L__BB5_30;
$L__BB5_31:
	and.b64  	%rd15, %rd130, 9223372036854775807;
	setp.eq.s64 	%p32, %rd15, 0;
	mov.b64 	%rd131, 0;
	@%p32 bra 	$L__BB5_35;
	mov.b64 	%fd96, %rd15;
	mul.f64 	%fd97, %fd96, 0d4350000000000000;
	{
	.reg .b32 %temp; 
	mov.b64 	{%temp, %r149}, %fd97;
	}
	shr.u32 	%r150, %r149, 20;
	sub.s32 	%r151, 55, %r150;
	sub.s32 	%r26, %r186, %r151;
	shl.b64 	%rd16, %rd15, %r151;
	setp.gt.s32 	%p33, %r26, 0;
	@%p33 bra 	$L__BB5_34;
	sub.s32 	%r153, 1, %r26;
	shr.u64 	%rd131, %rd16, %r153;
	bra.uni 	$L__BB5_35;
$L__BB5_34:
	add.s32 	%r152, %r26, -1;
	cvt.u64.u32 	%rd94, %r152;
	shl.b64 	%rd95, %rd94, 52;
	add.s64 	%rd131, %rd95, %rd16;
$L__BB5_35:
	mov.b64 	%fd98, %rd131;
	copysign.f64 	%fd117, %fd10, %fd98;
$L__BB5_36:
	cvta.to.global.u64 	%rd97, %rd73;
	add.s64 	%rd99, %rd97, %rd68;
	st.global.f64 	[%rd99], %fd117;
	ld.param.u64 	%rd100, [%rd2+8];
	cvta.to.global.u64 	%rd101, %rd100;
	add.s64 	%rd102, %rd101, %rd68;
	ld.global.f64 	%fd99, [%rd102];
	cvt.f64.f32 	%fd100, %f72;
	mul.f64 	%fd101, %fd8, %fd100;
	div.rn.f64 	%fd103, %fd101, %fd80;
	add.f64 	%fd104, %fd99, %fd103;
	ld.param.f64 	%fd21, [%rd1+8];
	add.f64 	%fd22, %fd21, %fd104;
	{
	.reg .b32 %temp; 
	mov.b64 	{%temp, %r154}, %fd22;
	}
	and.b32  	%r155, %r154, 2147483647;
	{
	.reg .b32 %temp; 
	mov.b64 	{%r156, %temp}, %fd22;
	}
	{
	.reg .b32 %temp; 
	mov.b64 	{%temp, %r157}, %fd21;
	}
	and.b32  	%r159, %r157, 2147483647;
	{
	.reg .b32 %temp; 
	mov.b64 	{%r160, %temp}, %fd21;
	}
	mov.b64 	%fd118, {%r156, %r155};
	mov.b64 	%fd119, {%r160, %r159};
	max.u32 	%r161, %r155, %r159;
	setp.lt.u32 	%p38, %r161, 2146435072;
	@%p38 bra 	$L__BB5_40;
	setp.num.f64 	%p54, %fd118, %fd118;
	setp.num.f64 	%p55, %fd119, %fd119;
	and.pred  	%p56, %p54, %p55;
	@%p56 bra 	$L__BB5_39;
	add.rn.f64 	%fd120, %fd22, %fd21;
	bra.uni 	$L__BB5_56;
$L__BB5_39:
	setp.eq.f64 	%p57, %fd118, 0d7FF0000000000000;
	selp.f64 	%fd120, 0dFFF8000000000000, %fd22, %p57;
	bra.uni 	$L__BB5_56;
$L__BB5_40:
	setp.eq.f64 	%p39, %fd119, 0d0000000000000000;
	mov.f64 	%fd120, 0dFFF8000000000000;
	@%p39 bra 	$L__BB5_56;
	setp.ltu.f64 	%p40, %fd118, %fd119;
	mov.f64 	%fd120, %fd22;
	@%p40 bra 	$L__BB5_56;
	{
	.reg .b32 %temp; 
	mov.b64 	{%temp, %r162}, %fd118;
	}
	shr.u32 	%r191, %r162, 20;
	{
	.reg .b32 %temp; 
	mov.b64 	{%temp, %r28}, %fd119;
	}
	shr.u32 	%r192, %r28, 20;
	setp.gt.u32 	%p41, %r162, 1048575;
	@%p41 bra 	$L__BB5_44;
	mul.f64 	%fd118, %fd118, 0d4350000000000000;
	{
	.reg .b32 %temp; 
	mov.b64 	{%temp, %r163}, %fd118;
	}
	shr.u32 	%r164, %r163, 20;
	add.s32 	%r165, %r191, %r164;
	add.s32 	%r191, %r165, -54;
$L__BB5_44:
	setp.gt.u32 	%p42, %r28, 1048575;
	@%p42 bra 	$L__BB5_46;
	mul.f64 	%fd119, %fd119, 0d4350000000000000;
	{
	.reg .b32 %temp; 
	mov.b64 	{%temp, %r166}, %fd119;
	}
	shr.u32 	%r167, %r166, 20;
	add.s32 	%r168, %r192, %r167;
	add.s32 	%r192, %r168, -54;
$L__BB5_46:
	mov.b64 	%rd104, %fd118;
	mov.b64 	%rd105, %fd119;
	and.b64  	%rd106, %rd104, 4503599627370495;
	or.b64  	%rd133, %rd106, 4503599627370496;
	and.b64  	%rd107, %rd105, 4503599627370495;
	or.b64  	%rd21, %rd107, 4503599627370496;
	sub.s32 	%r34, %r191, %r192;
	min.s32 	%r35, %r34, 0;
	add.s32 	%r169, %r192, %r35;
	sub.s32 	%r170, %r191, %r169;
	add.s32 	%r171, %r170, 1;
	and.b32  	%r36, %r171, 3;
	setp.eq.s32 	%p43, %r36, 0;
	mov.u32 	%r195, %r34;
	@%p43 bra 	$L__BB5_49;
	neg.s32 	%r193, %r36;
	mov.u32 	%r195, %r34;
$L__BB5_48:
	.pragma "nounroll";
	sub.s64 	%rd108, %rd133, %rd21;
	mov.b64 	%fd106, %rd108;
	{
	.reg .b32 %temp; 
	mov.b64 	{%temp, %r172}, %fd106;
	}
	setp.lt.s32 	%p44, %r172, 0;
	selp.b64 	%rd136, %rd133, %rd108, %p44;
	shl.b64 	%rd133, %rd136, 1;
	add.s32 	%r195, %r195, -1;
	add.s32 	%r193, %r193, 1;
	setp.ne.s32 	%p45, %r193, 0;
	@%p45 bra 	$L__BB5_48;
$L__BB5_49:
	sub.s32 	%r173, %r34, %r35;
	setp.lt.u32 	%p46, %r173, 3;
	@%p46 bra 	$L__BB5_51;
$L__BB5_50:
	sub.s64 	%rd109, %rd133, %rd21;
	mov.b64 	%fd107, %rd109;
	{
	.reg .b32 %temp; 
	mov.b64 	{%temp, %r174}, %fd107;
	}
	setp.lt.s32 	%p47, %r174, 0;
	selp.b64 	%rd110, %rd133, %rd109, %p47;
	shl.b64 	%rd111, %rd110, 1;
	sub.s64 	%rd112, %rd111, %rd21;
	mov.b64 	%fd108, %rd112;
	{
	.reg .b32 %temp; 
	mov.b64 	{%temp, %r175}, %fd108;
	}
	setp.lt.s32 	%p48, %r175, 0;
	selp.b64 	%rd113, %rd111, %rd112, %p48;
	shl.b64 	%rd114, %rd113, 1;
	sub.s64 	%rd115, %rd114, %rd21;
	mov.b64 	%fd109, %rd115;
	{
	.reg .b32 %temp; 
	mov.b64 	{%temp, %r176}, %fd109;
	}
	setp.lt.s32 	%p49, %r176, 0;
	selp.b64 	%rd116, %rd114, %rd115, %p49;
	shl.b64 	%rd117, %rd116, 1;
	sub.s64 	%rd118, %rd117, %rd21;
	mov.b64 	%fd110, %rd118;
	{
	.reg .b32 %temp; 
	mov.b64 	{%temp, %r177}, %fd110;
	}
	setp.lt.s32 	%p50, %r177, 0;
	selp.b64 	%rd136, %rd117, %rd118, %p50;
	shl.b64 	%rd133, %rd136, 1;
	add.s32 	%r44, %r195, -4;
	setp.gt.s32 	%p51, %r195, 3;
	mov.u32 	%r195, %r44;
	@%p51 bra 	$L__BB5_50;
$L__BB5_51:
	and.b64  	%rd31, %rd136, 9223372036854775807;
	setp.eq.s64 	%p52, %rd31, 0;
	mov.b64 	%rd137, 0;
	@%p52 bra 	$L__BB5_55;
	mov.b64 	%fd111, %rd31;
	mul.f64 	%fd112, %fd111, 0d4350000000000000;
	{
	.reg .b32 %temp; 
	mov.b64 	{%temp, %r178}, %fd112;
	}
	shr.u32 	%r179, %r178, 20;
	sub.s32 	%r180, 55, %r179;
	sub.s32 	%r45, %r192, %r180;
	shl.b64 	%rd32, %rd31, %r180;
	setp.gt.s32 	%p53, %r45, 0;
	@%p53 bra 	$L__BB5_54;
	sub.s32 	%r182, 1, %r45;
	shr.u64 	%rd137, %rd32, %r182;
	bra.uni 	$L__BB5_55;
$L__BB5_54:
	add.s32 	%r181, %r45, -1;
	cvt.u64.u32 	%rd120, %r181;
	shl.b64 	%rd121, %rd120, 52;
	add.s64 	%rd137, %rd121, %rd32;
$L__BB5_55:
	mov.b64 	%fd113, %rd137;
	copysign.f64 	%fd120, %fd22, %fd113;
$L__BB5_56:
	cvta.to.global.u64 	%rd123, %rd100;
	add.s64 	%rd125, %rd123, %rd68;
	st.global.f64 	[%rd125], %fd120;
$L__BB5_57:
	ret;

}
	// .globl	_Z11checkUpdate8Particle9Parameter
.visible .entry _Z11checkUpdate8Particle9Parameter(
	.param .align 8 .b8 _Z11checkUpdate8Particle9Parameter_param_0[168],
	.param .align 8 .b8 _Z11checkUpdate8Particle9Parameter_param_1[224]
)
{
	.reg .pred 	%p<15>;
	.reg .b32 	%r<29>;
	.reg .b64 	%rd<18>;
	.reg .b64 	%fd<33>;

	mov.b64 	%rd2, _Z11checkUpdate8Particle9Parameter_param_0;
	mov.b64 	%rd3, _Z11checkUpdate8Particle9Parameter_param_1;
	mov.u64 	%rd1, %rd3;
	mov.u32 	%r2, %ctaid.x;
	mov.u32 	%r3, %ntid.x;
	mov.u32 	%r4, %tid.x;
	mad.lo.s32 	%r1, %r2, %r3, %r4;
	ld.param.u32 	%r5, [_Z11checkUpdate8Particle9Parameter_param_1+104];
	setp.ge.s32 	%p1, %r1, %r5;
	@%p1 bra 	$L__BB6_3;
	mov.u64 	%rd4, %rd2;
	ld.param.u64 	%rd5, [%rd4];
	cvta.to.global.u64 	%rd6, %rd5;
	mul.wide.s32 	%rd7, %r1, 8;
	add.s64 	%rd8, %rd6, %rd7;
	ld.global.f64 	%fd1, [%rd8];
	ld.param.u64 	%rd9, [%rd4+128];
	cvta.to.global.u64 	%rd10, %rd9;
	add.s64 	%rd11, %rd10, %rd7;
	ld.global.f64 	%fd2, [%rd11];
	ld.param.u64 	%rd12, [%rd4+8];
	cvta.to.global.u64 	%rd13, %rd12;
	add.s64 	%rd14, %rd13, %rd7;
	ld.global.f64 	%fd3, [%rd14];
	ld.param.u64 	%rd15, [%rd4+136];
	cvta.to.global.u64 	%rd16, %rd15;
	add.s64 	%rd17, %rd16, %rd7;
	ld.global.f64 	%fd4, [%rd17];
	sub.f64 	%fd5, %fd1, %fd2;
	setp.lt.f64 	%p2, %fd5, 0d0000000000000000;
	selp.s32 	%r6, -1, 0, %p2;
	setp.gt.f64 	%p3, %fd5, 0d0000000000000000;
	selp.u32 	%r7, 1, 0, %p3;
	add.s32 	%r8, %r6, %r7;
	cvt.rn.f64.s32 	%fd6, %r8;
	mul.f64 	%fd7, %fd5, %fd6;
	sub.f64 	%fd8, %fd3, %fd4;
	setp.lt.f64 	%p4, %fd8, 0d0000000000000000;
	selp.s32 	%r9, -1, 0, %p4;
	setp.gt.f64 	%p5, %fd8, 0d0000000000000000;
	selp.u32 	%r10, 1, 0, %p5;
	add.s32 	%r11, %r9, %r10;
	cvt.rn.f64.s32 	%fd9, %r11;
	mul.f64 	%fd10, %fd8, %fd9;
	ld.param.f64 	%fd11, [%rd1];
	mul.f64 	%fd12, %fd11, 0d3FE0000000000000;
	sub.f64 	%fd13, %fd12, %fd7;
	setp.lt.f64 	%p6, %fd13, 0d0000000000000000;
	selp.s32 	%r12, -1, 0, %p6;
	setp.gt.f64 	%p7, %fd13, 0d0000000000000000;
	selp.b32 	%r13, 2, 1, %p7;
	add.s32 	%r14, %r13, %r12;
	shr.u32 	%r15, %r14, 1;
	cvt.rn.f64.u32 	%fd14, %r15;
	sub.f64 	%fd15, %fd7, %fd12;
	setp.lt.f64 	%p8, %fd15, 0d0000000000000000;
	selp.s32 	%r16, -1, 0, %p8;
	setp.gt.f64 	%p9, %fd15, 0d0000000000000000;
	selp.b32 	%r17, 2, 1, %p9;
	add.s32 	%r18, %r17, %r16;
	shr.u32 	%r19, %r18, 1;
	cvt.rn.f64.u32 	%fd16, %r19;
	sub.f64 	%fd17, %fd11, %fd7;
	mul.f64 	%fd18, %fd17, %fd16;
	fma.rn.f64 	%fd19, %fd7, %fd14, %fd18;
	ld.param.f64 	%fd20, [%rd1+8];
	mul.f64 	%fd21, %fd20, 0d3FE0000000000000;
	sub.f64 	%fd22, %fd21, %fd10;
	setp.lt.f64 	%p10, %fd22, 0d0000000000000000;
	selp.s32 	%r20, -1, 0, %p10;
	setp.gt.f64 	%p11, %fd22, 0d0000000000000000;
	selp.b32 	%r21, 2, 1, %p11;
	add.s32 	%r22, %r21, %r20;
	shr.u32 	%r23, %r22, 1;
	cvt.rn.f64.u32 	%fd23, %r23;
	sub.f64 	%fd24, %fd10, %fd21;
	setp.lt.f64 	%p12, %fd24, 0d0000000000000000;
	selp.s32 	%r24, -1, 0, %p12;
	setp.gt.f64 	%p13, %fd24, 0d0000000000000000;
	selp.b32 	%r25, 2, 1, %p13;
	add.s32 	%r26, %r25, %r24;
	shr.u32 	%r27, %r26, 1;
	cvt.rn.f64.u32 	%fd25, %r27;
	sub.f64 	%fd26, %fd20, %fd10;
	mul.f64 	%fd27, %fd26, %fd25;
	fma.rn.f64 	%fd28, %fd10, %fd23, %fd27;
	mul.f64 	%fd29, %fd28, %fd28;
	fma.rn.f64 	%fd30, %fd19, %fd19, %fd29;
	ld.param.f64 	%fd31, [%rd1+96];
	mul.f64 	%fd32, %fd31, %fd31;
	setp.leu.f64 	%p14, %fd30, %fd32;
	@%p14 bra 	$L__BB6_3;
	atom.global.exch.b32 	%r28, [updateListFlag], 1;
$L__BB6_3:
	ret;

}
.func  (.param .align 16 .b8 func_retval0[16]) __internal_trig_reduction_slowpathd(
	.param .b64 __internal_trig_reduction_slowpathd_param_0
)
{
	.local .align 8 .b8 	__local_depot7[40];
	.reg .b64 	%SP;
	.reg .b64 	%SPL;
	.reg .pred 	%p<10>;
	.reg .b32 	%r<47>;
	.reg .b64 	%rd<74>;
	.reg .b64 	%fd<5>;

	mov.u64 	%SPL, __local_depot7;
	ld.param.f64 	%fd4, [__internal_trig_reduction_slowpathd_param_0];
	add.u64 	%rd1, %SPL, 0;
	{
	.reg .b32 %temp; 
	mov.b64 	{%temp, %r1}, %fd4;
	}
	shr.u32 	%r2, %r1, 20;
	and.b32  	%r3, %r2, 2047;
	setp.eq.s32 	%p1, %r3, 2047;
	mov.b32 	%r46, 0;
	@%p1 bra 	$L__BB7_9;
	add.s32 	%r20, %r3, -1024;
	mov.b64 	%rd20, %fd4;
	shl.b64 	%rd2, %rd20, 11;
	shr.u32 	%r4, %r20, 6;
	sub.s32 	%r45, 15, %r4;
	sub.s32 	%r21, 19, %r4;
	setp.lt.u32 	%p2, %r20, 128;
	selp.b32 	%r6, 18, %r21, %p2;
	setp.ge.s32 	%p3, %r45, %r6;
	mov.b64 	%rd70, 0;
	@%p3 bra 	$L__BB7_4;
	add.s32 	%r23, %r6, %r4;
	neg.s32 	%r43, %r23;
	or.b64  	%rd3, %rd2, -9223372036854775808;
	mov.b64 	%rd70, 0;
	mov.b32 	%r42, 0;
	mov.u64 	%rd25, __cudart_i2opi_d;
	mov.u32 	%r44, %r45;
$L__BB7_3:
	.pragma "nounroll";
	mul.wide.s32 	%rd22, %r42, 8;
	add.s64 	%rd23, %rd1, %rd22;
	mul.wide.s32 	%rd24, %r44, 8;
	add.s64 	%rd26, %rd25, %rd24;
	ld.global.nc.u64 	%rd27, [%rd26];
	{
	.reg .u32 %r0, %r1, %r2, %r3, %alo, %ahi, %blo, %bhi, %clo, %chi;
	mov.b64 	{%alo,%ahi}, %rd27;
	mov.b64 	{%blo,%bhi}, %rd3;
	mov.b64 	{%clo,%chi}, %rd70;
	mad.lo.cc.u32 	%r0, %alo, %blo, %clo;
	madc.hi.cc.u32 	%r1, %alo, %blo, %chi;
	madc.hi.u32 	%r2, %alo, %bhi, 0;
	mad.lo.cc.u32 	%r1, %alo, %bhi, %r1;
	madc.hi.cc.u32 	%r2, %ahi, %blo, %r2;
	madc.hi.u32 	%r3, %ahi, %bhi, 0;
	mad.lo.cc.u32 	%r1, %ahi, %blo, %r1;
	madc.lo.cc.u32 	%r2, %ahi, %bhi, %r2;
	addc.u32 	%r3, %r3, 0;
	mov.b64 	%rd28, {%r0,%r1};
	mov.b64 	%rd70, {%r2,%r3};
	}
	st.local.u64 	[%rd23], %rd28;
	add.s32 	%r44, %r44, 1;
	add.s32 	%r43, %r43, 1;
	add.s32 	%r42, %r42, 1;
	setp.ne.s32 	%p4, %r43, -15;
	mov.u32 	%r45, %r6;
	@%p4 bra 	$L__BB7_3;
$L__BB7_4:
	cvt.s64.s32 	%rd29, %r45;
	cvt.u64.u32 	%rd30, %r4;
	add.s64 	%rd31, %rd30, %rd29;
	shl.b64 	%rd32, %rd31, 3;
	add.s64 	%rd33, %rd1, %rd32;
	st.local.u64 	[%rd33+-120], %rd70;
	and.b32  	%r15, %r2, 63;
	ld.local.u64 	%rd72, [%rd1+16];
	ld.local.u64 	%rd71, [%rd1+24];
	setp.eq.s32 	%p5, %r15, 0;
	@%p5 bra 	$L__BB7_6;
	shl.b64 	%rd34, %rd71, %r15;
	shr.u64 	%rd35, %rd72, 1;
	xor.b32  	%r24, %r15, 63;
	shr.u64 	%rd36, %rd35, %r24;
	or.b64  	%rd71, %rd34, %rd36;
	ld.local.u64 	%rd37, [%rd1+8];
	shl.b64 	%rd38, %rd72, %r15;
	shr.u64 	%rd39, %rd37, 1;
	shr.u64 	%rd40, %rd39, %r24;
	or.b64  	%rd72, %rd38, %rd40;
$L__BB7_6:
	and.b32  	%r25, %r1, -2147483648;
	shr.u64 	%rd41, %rd71, 62;
	cvt.u32.u64 	%r26, %rd41;
	mov.b64 	{%r27, %r28}, %rd71;
	mov.b64 	{%r29, %r30}, %rd72;
	shf.l.wrap.b32 	%r31, %r30, %r27, 2;
	shf.l.wrap.b32 	%r32, %r27, %r28, 2;
	mov.b64 	%rd42, {%r31, %r32};
	shl.b64 	%rd43, %rd72, 2;
	shr.u64 	%rd44, %rd42, 63;
	cvt.u32.u64 	%r33, %rd44;
	add.s32 	%r34, %r33, %r26;
	setp.eq.s32 	%p6, %r25, 0;
	neg.s32 	%r35, %r34;
	selp.b32 	%r46, %r34, %r35, %p6;
	setp.gt.s64 	%p7, %rd42, -1;
	mov.b64 	%rd45, 0;
	{
	.reg .u32 %r0, %r1, %r2, %r3, %a0, %a1, %a2, %a3, %b0, %b1, %b2, %b3;
	mov.b64 	{%a0,%a1}, %rd45;
	mov.b64 	{%a2,%a3}, %rd45;
	mov.b64 	{%b0,%b1}, %rd43;
	mov.b64 	{%b2,%b3}, %rd42;
	sub.cc.u32 	%r0, %a0, %b0;
	subc.cc.u32 	%r1, %a1, %b1;
	subc.cc.u32 	%r2, %a2, %b2;
	subc.u32 	%r3, %a3, %b3;
	mov.b64 	%rd46, {%r0,%r1};
	mov.b64 	%rd47, {%r2,%r3};
	}
	xor.b32  	%r36, %r25, -2147483648;
	selp.b64 	%rd73, %rd42, %rd47, %p7;
	selp.b64 	%rd14, %rd43, %rd46, %p7;
	selp.b32 	%r17, %r25, %r36, %p7;
	clz.b64 	%r37, %rd73;
	cvt.u64.u32 	%rd15, %r37;
	setp.eq.s32 	%p8, %r37, 0;
	@%p8 bra 	$L__BB7_8;
	cvt.u32.u64 	%r38, %rd15;
	and.b32  	%r39, %r38, 63;
	shl.b64 	%rd48, %rd73, %r39;
	shr.u64 	%rd49, %rd14, 1;
	not.b32 	%r40, %r38;
	and.b32  	%r41, %r40, 63;
	shr.u64 	%rd50, %rd49, %r41;
	or.b64  	%rd73, %rd48, %rd50;
$L__BB7_8:
	mov.b64 	%rd51, -3958705157555305931;
	{
	.reg .u32 %r0, %r1, %r2, %r3, %alo, %ahi, %blo, %bhi;
	mov.b64 	{%alo,%ahi}, %rd73;
	mov.b64 	{%blo,%bhi}, %rd51;
	mul.lo.u32 	%r0, %alo, %blo;
	mul.hi.u32 	%r1, %alo, %blo;
	mad.lo.cc.u32 	%r1, %alo, %bhi, %r1;
	madc.hi.u32 	%r2, %alo, %bhi, 0;
	mad.lo.cc.u32 	%r1, %ahi, %blo, %r1;
	madc.hi.cc.u32 	%r2, %ahi, %blo, %r2;
	madc.hi.u32 	%r3, %ahi, %bhi, 0;
	mad.lo.cc.u32 	%r2, %ahi, %bhi, %r2;
	addc.u32 	%r3, %r3, 0;
	mov.b64 	%rd52, {%r0,%r1};
	mov.b64 	%rd53, {%r2,%r3};
	}
	setp.gt.s64 	%p9, %rd53, 0;
	{
	.reg .u32 %r0, %r1, %r2, %r3, %a0, %a1, %a2, %a3, %b0, %b1, %b2, %b3;
	mov.b64 	{%a0,%a1}, %rd52;
	mov.b64 	{%a2,%a3}, %rd53;
	mov.b64 	{%b0,%b1}, %rd52;
	mov.b64 	{%b2,%b3}, %rd53;
	add.cc.u32 	%r0, %a0, %b0;
	addc.cc.u32 	%r1, %a1, %b1;
	addc.cc.u32 	%r2, %a2, %b2;
	addc.u32 	%r3, %a3, %b3;
	mov.b64 	%rd54, {%r0,%r1};
	mov.b64 	%rd55, {%r2,%r3};
	}
	selp.b64 	%rd56, %rd55, %rd53, %p9;
	selp.s64 	%rd57, -1, 0, %p9;
	sub.s64 	%rd58, %rd57, %rd15;
	cvt.u64.u32 	%rd59, %r17;
	shl.b64 	%rd60, %rd59, 32;
	add.s64 	%rd61, %rd56, 1;
	shr.u64 	%rd62, %rd61, 10;
	add.s64 	%rd63, %rd62, 1;
	shr.u64 	%rd64, %rd63, 1;
	shl.b64 	%rd65, %rd58, 52;
	add.s64 	%rd66, %rd65, %rd64;
	add.s64 	%rd67, %rd66, 4602678819172646912;
	or.b64  	%rd68, %rd67, %rd60;
	mov.b64 	%fd4, %rd68;
$L__BB7_9:
	st.param.f64 	[func_retval0], %fd4;
	st.param.b32 	[func_retval0+8], %r46;
	ret;

}


// ===== COMPILED SASS (sm_100) =====

	.target	sm_100

	.elftype	@"ET_EXEC"


//--------------------- .note.nv.tkinfo           --------------------------
	.section	.note.nv.tkinfo,"",@"SHT_NOTE"
	.sectionflags	@"SHF_NOTE_NV_TKINFO"
	.tkinfo
        /*0018*/ 	.word	0x00000002
        /*0030*/ 	.string	""
        /*0030*/ 	.string	"ptxas"
        /*0030*/ 	.string	"Cuda compilation tools, release 13.0, V13.0.88"
        /*0030*/ 	.string	"Build cuda_13.0.r13.0/compiler.36424714_0"
        /*0030*/ 	.string	"-arch sm_100 -m 64 "



//--------------------- .note.nv.cuinfo           --------------------------
	.section	.note.nv.cuinfo,"",@"SHT_NOTE"
	.sectionflags	@"SHF_NOTE_NV_CUINFO"
        /*0018*/ 	.short	0x0002
        /*001a*/ 	.short	0x0064
        /*001c*/ 	.short	0x0082
	.zero		2


//--------------------- .nv.info                  --------------------------
	.section	.nv.info,"",@"SHT_CUDA_INFO"
	.align	4


	//----- nvinfo : EIATTR_REGCOUNT
	.align		4
        /*0000*/ 	.byte	0x04, 0x2f
        /*0002*/ 	.short	(.L_17 - .L_16)
	.align		4
.L_16:
        /*0004*/ 	.word	index@(_Z9initStateP17curandStateXORWOWyi)
        /*0008*/ 	.word	0x0000001f


	//----- nvinfo : EIATTR_FRAME_SIZE
	.align		4
.L_17:
        /*000c*/ 	.byte	0x04, 0x11
        /*000e*/ 	.short	(.L_19 - .L_18)
	.align		4
.L_18:
        /*0010*/ 	.word	index@(_Z9initStateP17curandStateXORWOWyi)
        /*0014*/ 	.word	0x00000000


	//----- nvinfo : EIATTR_REGCOUNT
	.align		4
.L_19:
        /*0018*/ 	.byte	0x04, 0x2f
        /*001a*/ 	.short	(.L_21 - .L_20)
	.align		4
.L_20:
        /*001c*/ 	.word	index@(_Z11getCellList8Particle9Parameter)
        /*0020*/ 	.word	0x0000001b


	//----- nvinfo : EIATTR_FRAME_SIZE
	.align		4
.L_21:
        /*0024*/ 	.byte	0x04, 0x11
        /*0026*/ 	.short	(.L_23 - .L_22)
	.align		4
.L_22:
        /*0028*/ 	.word	index@($__internal_4_$__cuda_sm20_div_rn_f64_full)
        /*002c*/ 	.word	0x00000000


	//----- nvinfo : EIATTR_FRAME_SIZE
	.align		4
.L_23:
        /*0030*/ 	.byte	0x04, 0x11
        /*0032*/ 	.short	(.L_25 - .L_24)
	.align		4
.L_24:
        /*0034*/ 	.word	index@(_Z11getCellList8Particle9Parameter)
        /*0038*/ 	.word	0x00000000


	//----- nvinfo : EIATTR_REGCOUNT
	.align		4
.L_25:
        /*003c*/ 	.byte	0x04, 0x2f
        /*003e*/ 	.short	(.L_27 - .L_26)
	.align		4
.L_26:
        /*0040*/ 	.word	index@(_Z23getAroundCellParticleId8Particle9Parameter)
        /*0044*/ 	.word	0x0000001e


	//----- nvinfo : EIATTR_FRAME_SIZE
	.align		4
.L_27:
        /*0048*/ 	.byte	0x04, 0x11
        /*004a*/ 	.short	(.L_29 - .L_28)
	.align		4
.L_28:
        /*004c*/ 	.word	index@(_Z23getAroundCellParticleId8Particle9Parameter)
        /*0050*/ 	.word	0x00000000


	//----- nvinfo : EIATTR_REGCOUNT
	.align		4
.L_29:
        /*0054*/ 	.byte	0x04, 0x2f
        /*0056*/ 	.short	(.L_31 - .L_30)
	.align		4
.L_30:
        /*0058*/ 	.word	index@(_Z25saveXY0ToUpdateHybridList8Particle9Parameter)
        /*005c*/ 	.word	0x0000000e


	//----- nvinfo : EIATTR_FRAME_SIZE
	.align		4
.L_31:
        /*0060*/ 	.byte	0x04, 0x11
        /*0062*/ 	.short	(.L_33 - .L_32)
	.align		4
.L_32:
        /*0064*/ 	.word	index@(_Z25saveXY0ToUpdateHybridList8Particle9Parameter)
        /*0068*/ 	.word	0x00000000


	//----- nvinfo : EIATTR_REGCOUNT
	.align		4
.L_33:
        /*006c*/ 	.byte	0x04, 0x2f
        /*006e*/ 	.short	(.L_35 - .L_34)
	.align		4
.L_34:
        /*0070*/ 	.word	index@(_Z8getForce8Particle9Parameter)
        /*0074*/ 	.word	0x0000003a


	//----- nvinfo : EIATTR_FRAME_SIZE
	.align		4
.L_35:
        /*0078*/ 	.byte	0x04, 0x11
        /*007a*/ 	.short	(.L_37 - .L_36)
	.align		4
.L_36:
        /*007c*/ 	.word	index@($__internal_3_$__cuda_sm20_dsqrt_rn_f64_mediumpath_v1)
        /*0080*/ 	.word	0x00000050


	//----- nvinfo : EIATTR_FRAME_SIZE
	.align		4
.L_37:
        /*0084*/ 	.byte	0x04, 0x11
        /*0086*/ 	.short	(.L_39 - .L_38)
	.align		4
.L_38:
        /*0088*/ 	.word	index@(_Z8getForce8Particle9Parameter)
        /*008c*/ 	.word	0x00000050


	//----- nvinfo : EIATTR_REGCOUNT
	.align		4
.L_39:
        /*0090*/ 	.byte	0x04, 0x2f
        /*0092*/ 	.short	(.L_41 - .L_40)
	.align		4
.L_40:
        /*0094*/ 	.word	index@(_Z14updatePosition8Particle9Parameter)
        /*0098*/ 	.word	0x0000001c


	//----- nvinfo : EIATTR_FRAME_SIZE
	.align		4
.L_41:
        /*009c*/ 	.byte	0x04, 0x11
        /*009e*/ 	.short	(.L_43 - .L_42)
	.align		4
.L_42:
        /*00a0*/ 	.word	index@($_Z14updatePosition8Particle9Parameter$__internal_trig_reduction_slowpathd)
        /*00a4*/ 	.word	0x00000028


	//----- nvinfo : EIATTR_FRAME_SIZE
	.align		4
.L_43:
        /*00a8*/ 	.byte	0x04, 0x11
        /*00aa*/ 	.short	(.L_45 - .L_44)
	.align		4
.L_44:
        /*00ac*/ 	.word	index@($__internal_2_$__cuda_sm20_sqrt_rn_f32_slowpath)
        /*00b0*/ 	.word	0x00000028


	//----- nvinfo : EIATTR_FRAME_SIZE
	.align		4
.L_45:
        /*00b4*/ 	.byte	0x04, 0x11
        /*00b6*/ 	.short	(.L_47 - .L_46)
	.align		4
.L_46:
        /*00b8*/ 	.word	index@($__internal_1_$__cuda_sm20_dsqrt_rn_f64_mediumpath_v1)
        /*00bc*/ 	.word	0x00000028


	//----- nvinfo : EIATTR_FRAME_SIZE
	.align		4
.L_47:
        /*00c0*/ 	.byte	0x04, 0x11
        /*00c2*/ 	.short	(.L_49 - .L_48)
	.align		4
.L_48:
        /*00c4*/ 	.word	index@($__internal_0_$__cuda_sm20_div_rn_f64_full)
        /*00c8*/ 	.word	0x00000028


	//----- nvinfo : EIATTR_FRAME_SIZE
	.align		4
.L_49:
        /*00cc*/ 	.byte	0x04, 0x11
        /*00ce*/ 	.short	(.L_51 - .L_50)
	.align		4
.L_50:
        /*00d0*/ 	.word	index@(_Z14updatePosition8Particle9Parameter)
        /*00d4*/ 	.word	0x00000028


	//----- nvinfo : EIATTR_REGCOUNT
	.align		4
.L_51:
        /*00d8*/ 	.byte	0x04, 0x2f
        /*00da*/ 	.short	(.L_53 - .L_52)
	.align		4
.L_52:
        /*00dc*/ 	.word	index@(_Z11checkUpdate8Particle9Parameter)
        /*00e0*/ 	.word	0x00000014


	//----- nvinfo : EIATTR_FRAME_SIZE
	.align		4
.L_53:
        /*00e4*/ 	.byte	0x04, 0x11
        /*00e6*/ 	.short	(.L_55 - .L_54)
	.align		4
.L_54:
        /*00e8*/ 	.word	index@(_Z11checkUpdate8Particle9Parameter)
        /*00ec*/ 	.word	0x00000000


	//----- nvinfo : EIATTR_MIN_STACK_SIZE
	.align		4
.L_55:
        /*00f0*/ 	.byte	0x04, 0x12
        /*00f2*/ 	.short	(.L_57 - .L_56)
	.align		4
.L_56:
        /*00f4*/ 	.word	index@(_Z11checkUpdate8Particle9Parameter)
        /*00f8*/ 	.word	0x00000000


	//----- nvinfo : EIATTR_MIN_STACK_SIZE
	.align		4
.L_57:
        /*00fc*/ 	.byte	0x04, 0x12
        /*00fe*/ 	.short	(.L_59 - .L_58)
	.align		4
.L_58:
        /*0100*/ 	.word	index@(_Z14updatePosition8Particle9Parameter)
        /*0104*/ 	.word	0x00000028


	//----- nvinfo : EIATTR_MIN_STACK_SIZE
	.align		4
.L_59:
        /*0108*/ 	.byte	0x04, 0x12
        /*010a*/ 	.short	(.L_61 - .L_60)
	.align		4
.L_60:
        /*010c*/ 	.word	index@(_Z8getForce8Particle9Parameter)
        /*0110*/ 	.word	0x00000050


	//----- nvinfo : EIATTR_MIN_STACK_SIZE
	.align		4
.L_61:
        /*0114*/ 	.byte	0x04, 0x12
        /*0116*/ 	.short	(.L_63 - .L_62)
	.align		4
.L_62:
        /*0118*/ 	.word	index@(_Z25saveXY0ToUpdateHybridList8Particle9Parameter)
        /*011c*/ 	.word	0x00000000


	//----- nvinfo : EIATTR_MIN_STACK_SIZE
	.align		4
.L_63:
        /*0120*/ 	.byte	0x04, 0x12
        /*0122*/ 	.short	(.L_65 - .L_64)
	.align		4
.L_64:
        /*0124*/ 	.word	index@(_Z23getAroundCellParticleId8Particle9Parameter)
        /*0128*/ 	.word	0x00000000


	//----- nvinfo : EIATTR_MIN_STACK_SIZE
	.align		4
.L_65:
        /*012c*/ 	.byte	0x04, 0x12
        /*012e*/ 	.short	(.L_67 - .L_66)
	.align		4
.L_66:
        /*0130*/ 	.word	index@(_Z11getCellList8Particle9Parameter)
        /*0134*/ 	.word	0x00000000


	//----- nvinfo : EIATTR_MIN_STACK_SIZE
	.align		4
.L_67:
        /*0138*/ 	.byte	0x04, 0x12
        /*013a*/ 	.short	(.L_69 - .L_68)
	.align		4
.L_68:
        /*013c*/ 	.word	index@(_Z9initStateP17curandStateXORWOWyi)
        /*0140*/ 	.word	0x00000000
.L_69:


//--------------------- .nv.compat                --------------------------
	.section	.nv.compat,"",@"SHT_CUDA_COMPAT_INFO"
	.align	4
        /*0000*/ 	.byte	0x02, 0x09, 0x00, 0x00, 0x02, 0x02, 0x01, 0x00, 0x02, 0x05, 0x05, 0x00, 0x03, 0x07, 0x01, 0x01
        /*0010*/ 	.byte	0x02, 0x03, 0x00, 0x00, 0x02, 0x06, 0x01, 0x00, 0x04, 0x0b, 0x08, 0x00, 0x01, 0x00, 0x00, 0x00
        /*0020*/ 	.byte	0x00, 0x00, 0x00, 0x00


//--------------------- .nv.info._Z11checkUpdate8Particle9Parameter --------------------------
	.section	.nv.info._Z11checkUpdate8Particle9Parameter,"",@"SHT_CUDA_INFO"
	.sectionflags	@""
	.align	4


	//----- nvinfo : EIATTR_CUDA_API_VERSION
	.align		4
        /*0000*/ 	.byte	0x04, 0x37
        /*0002*/ 	.short	(.L_71 - .L_70)
.L_70:
        /*0004*/ 	.word	0x00000082


	//----- nvinfo : EIATTR_KPARAM_INFO
	.align		4
.L_71:
        /*0008*/ 	.byte	0x04, 0x17
        /*000a*/ 	.short	(.L_73 - .L_72)
.L_72:
        /*000c*/ 	.word	0x00000000
        /*0010*/ 	.short	0x0001
        /*0012*/ 	.short	0x00a8
        /*0014*/ 	.byte	0x00, 0xf0, 0x81, 0x03


	//----- nvinfo : EIATTR_KPARAM_INFO
	.align		4
.L_73:
        /*0018*/ 	.byte	0x04, 0x17
        /*001a*/ 	.short	(.L_75 - .L_74)
.L_74:
        /*001c*/ 	.word	0x00000000
        /*0020*/ 	.short	0x0000
        /*0022*/ 	.short	0x0000
        /*0024*/ 	.byte	0x00, 0xf0, 0xa1, 0x02


	//----- nvinfo : EIATTR_SPARSE_MMA_MASK
	.align		4
.L_75:
        /*0028*/ 	.byte	0x03, 0x50
        /*002a*/ 	.short	0x0000


	//----- nvinfo : EIATTR_MAXREG_COUNT
	.align		4
        /*002c*/ 	.byte	0x03, 0x1b
        /*002e*/ 	.short	0x00ff


	//----- nvinfo : EIATTR_MERCURY_ISA_VERSION
	.align		4
        /*0030*/ 	.byte	0x03, 0x5f
        /*0032*/ 	.short	0x0101


	//----- nvinfo : EIATTR_VRC_CTA_INIT_COUNT
	.align		4
        /*0034*/ 	.byte	0x02, 0x4a
	.zero		1
	.zero		1


	//----- nvinfo : EIATTR_EXIT_INSTR_OFFSETS
	.align		4
        /*0038*/ 	.byte	0x04, 0x1c
        /*003a*/ 	.short	(.L_77 - .L_76)


	//   ....[0]....
.L_76:
        /*003c*/ 	.word	0x00000070


	//   ....[1]....
        /*0040*/ 	.word	0x000005b0


	//   ....[2]....
        /*0044*/ 	.word	0x000005f0


	//----- nvinfo : EIATTR_CBANK_PARAM_SIZE
	.align		4
.L_77:
        /*0048*/ 	.byte	0x03, 0x19
        /*004a*/ 	.short	0x0188


	//----- nvinfo : EIATTR_PARAM_CBANK
	.align		4
        /*004c*/ 	.byte	0x04, 0x0a
        /*004e*/ 	.short	(.L_79 - .L_78)
	.align		4
.L_78:
        /*0050*/ 	.word	index@(.nv.constant0._Z11checkUpdate8Particle9Parameter)
        /*0054*/ 	.short	0x0380
        /*0056*/ 	.short	0x0188


	//----- nvinfo : EIATTR_SW_WAR
	.align		4
.L_79:
        /*0058*/ 	.byte	0x04, 0x36
        /*005a*/ 	.short	(.L_81 - .L_80)
.L_80:
        /*005c*/ 	.word	0x00000008
.L_81:


//--------------------- .nv.info._Z14updatePosition8Particle9Parameter --------------------------
	.section	.nv.info._Z14updatePosition8Particle9Parameter,"",@"SHT_CUDA_INFO"
	.sectionflags	@""
	.align	4


	//----- nvinfo : EIATTR_CUDA_API_VERSION
	.align		4
        /*0000*/ 	.byte	0x04, 0x37
        /*0002*/ 	.short	(.L_83 - .L_82)
.L_82:
        /*0004*/ 	.word	0x00000082


	//----- nvinfo : EIATTR_KPARAM_INFO
	.align		4
.L_83:
        /*0008*/ 	.byte	0x04, 0x17
        /*000a*/ 	.short	(.L_85 - .L_84)
.L_84:
        /*000c*/ 	.word	0x00000000
        /*0010*/ 	.short	0x0001
        /*0012*/ 	.short	0x00a8
        /*0014*/ 	.byte	0x00, 0xf0, 0x81, 0x03


	//----- nvinfo : EIATTR_KPARAM_INFO
	.align		4
.L_85:
        /*0018*/ 	.byte	0x04, 0x17
        /*001a*/ 	.short	(.L_87 - .L_86)
.L_86:
        /*001c*/ 	.word	0x00000000
        /*0020*/ 	.short	0x0000
        /*0022*/ 	.short	0x0000
        /*0024*/ 	.byte	0x00, 0xf0, 0xa1, 0x02


	//----- nvinfo : EIATTR_SPARSE_MMA_MASK
	.align		4
.L_87:
        /*0028*/ 	.byte	0x03, 0x50
        /*002a*/ 	.short	0x0000


	//----- nvinfo : EIATTR_MAXREG_COUNT
	.align		4
        /*002c*/ 	.byte	0x03, 0x1b
        /*002e*/ 	.short	0x00ff


	//----- nvinfo : EIATTR_MERCURY_ISA_VERSION
	.align		4
        /*0030*/ 	.byte	0x03, 0x5f
        /*0032*/ 	.short	0x0101


	//----- nvinfo : EIATTR_VRC_CTA_INIT_COUNT
	.align		4
        /*0034*/ 	.byte	0x02, 0x4a
	.zero		1
	.zero		1


	//----- nvinfo : EIATTR_EXIT_INSTR_OFFSETS
	.align		4
        /*0038*/ 	.byte	0x04, 0x1c
        /*003a*/ 	.short	(.L_89 - .L_88)


	//   ....[0]....
.L_88:
        /*003c*/ 	.word	0x00000080


	//   ....[1]....
        /*0040*/ 	.word	0x00002b50


	//----- nvinfo : EIATTR_CRS_STACK_SIZE
	.align		4
.L_89:
        /*0044*/ 	.byte	0x04, 0x1e
        /*0046*/ 	.short	(.L_91 - .L_90)
.L_90:
        /*0048*/ 	.word	0x00000000


	//----- nvinfo : EIATTR_CBANK_PARAM_SIZE
	.align		4
.L_91:
        /*004c*/ 	.byte	0x03, 0x19
        /*004e*/ 	.short	0x0188


	//----- nvinfo : EIATTR_PARAM_CBANK
	.align		4
        /*0050*/ 	.byte	0x04, 0x0a
        /*0052*/ 	.short	(.L_93 - .L_92)
	.align		4
.L_92:
        /*0054*/ 	.word	index@(.nv.constant0._Z14updatePosition8Particle9Parameter)
        /*0058*/ 	.short	0x0380
        /*005a*/ 	.short	0x0188


	//----- nvinfo : EIATTR_SW_WAR
	.align		4
.L_93:
        /*005c*/ 	.byte	0x04, 0x36
        /*005e*/ 	.short	(.L_95 - .L_94)
.L_94:
        /*0060*/ 	.word	0x00000008
.L_95:


//--------------------- .nv.info._Z8getForce8Particle9Parameter --------------------------
	.section	.nv.info._Z8getForce8Particle9Parameter,"",@"SHT_CUDA_INFO"
	.sectionflags	@""
	.align	4


	//----- nvinfo : EIATTR_CUDA_API_VERSION
	.align		4
        /*0000*/ 	.byte	0x04, 0x37
        /*0002*/ 	.short	(.L_97 - .L_96)
.L_96:
        /*0004*/ 	.word	0x00000082


	//----- nvinfo : EIATTR_KPARAM_INFO
	.align		4
.L_97:
        /*0008*/ 	.byte	0x04, 0x17
        /*000a*/ 	.short	(.L_99 - .L_98)
.L_98:
        /*000c*/ 	.word	0x00000000
        /*0010*/ 	.short	0x0001
        /*0012*/ 	.short	0x00a8
        /*0014*/ 	.byte	0x00, 0xf0, 0x81, 0x03


	//----- nvinfo : EIATTR_KPARAM_INFO
	.align		4
.L_99:
        /*0018*/ 	.byte	0x04, 0x17
        /*001a*/ 	.short	(.L_101 - .L_100)
.L_100:
        /*001c*/ 	.word	0x00000000
        /*0020*/ 	.short	0x0000
        /*0022*/ 	.short	0x0000
        /*0024*/ 	.byte	0x00, 0xf0, 0xa1, 0x02


	//----- nvinfo : EIATTR_SPARSE_MMA_MASK
	.align		4
.L_101:
        /*0028*/ 	.byte	0x03, 0x50
        /*002a*/ 	.short	0x0000


	//----- nvinfo : EIATTR_MAXREG_COUNT
	.align		4
        /*002c*/ 	.byte	0x03, 0x1b
        /*002e*/ 	.short	0x00ff


	//----- nvinfo : EIATTR_EXTERNS
	.align		4
        /*0030*/ 	.byte	0x04, 0x0f
        /*0032*/ 	.short	(.L_103 - .L_102)


	//   ....[0]....
	.align		4
.L_102:
        /*0034*/ 	.word	index@(vprintf)


	//----- nvinfo : EIATTR_MERCURY_ISA_VERSION
	.align		4
.L_103:
        /*0038*/ 	.byte	0x03, 0x5f
        /*003a*/ 	.short	0x0101


	//----- nvinfo : EIATTR_VRC_CTA_INIT_COUNT
	.align		4
        /*003c*/ 	.byte	0x02, 0x4a
	.zero		1
	.zero		1


	//----- nvinfo : EIATTR_SYSCALL_OFFSETS
	.align		4
        /*0040*/ 	.byte	0x04, 0x46
        /*0042*/ 	.short	(.L_105 - .L_104)


	//   ....[0]....
.L_104:
        /*0044*/ 	.word	0x00001760


	//   ....[1]....
        /*0048*/ 	.word	0x000019a0


	//----- nvinfo : EIATTR_EXIT_INSTR_OFFSETS
	.align		4
.L_105:
        /*004c*/ 	.byte	0x04, 0x1c
        /*004e*/ 	.short	(.L_107 - .L_106)


	//   ....[0]....
.L_106:
        /*0050*/ 	.word	0x000000c0


	//   ....[1]....
        /*0054*/ 	.word	0x00001800


	//   ....[2]....
        /*0058*/ 	.word	0x000019e0


	//----- nvinfo : EIATTR_CRS_STACK_SIZE
	.align		4
.L_107:
        /*005c*/ 	.byte	0x04, 0x1e
        /*005e*/ 	.short	(.L_109 - .L_108)
.L_108:
        /*0060*/ 	.word	0x00000000


	//----- nvinfo : EIATTR_CBANK_PARAM_SIZE
	.align		4
.L_109:
        /*0064*/ 	.byte	0x03, 0x19
        /*0066*/ 	.short	0x0188


	//----- nvinfo : EIATTR_PARAM_CBANK
	.align		4
        /*0068*/ 	.byte	0x04, 0x0a
        /*006a*/ 	.short	(.L_111 - .L_110)
	.align		4
.L_110:
        /*006c*/ 	.word	index@(.nv.constant0._Z8getForce8Particle9Parameter)
        /*0070*/ 	.short	0x0380
        /*0072*/ 	.short	0x0188


	//----- nvinfo : EIATTR_SW_WAR
	.align		4
.L_111:
        /*0074*/ 	.byte	0x04, 0x36
        /*0076*/ 	.short	(.L_113 - .L_112)
.L_112:
        /*0078*/ 	.word	0x00000008
.L_113:


//--------------------- .nv.info._Z25saveXY0ToUpdateHybridList8Particle9Parameter --------------------------
	.section	.nv.info._Z25saveXY0ToUpdateHybridList8Particle9Parameter,"",@"SHT_CUDA_INFO"
	.sectionflags	@""
	.align	4


	//----- nvinfo : EIATTR_CUDA_API_VERSION
	.align		4
        /*0000*/ 	.byte	0x04, 0x37
        /*0002*/ 	.short	(.L_115 - .L_114)
.L_114:
        /*0004*/ 	.word	0x00000082


	//----- nvinfo : EIATTR_KPARAM_INFO
	.align		4
.L_115:
        /*0008*/ 	.byte	0x04, 0x17
        /*000a*/ 	.short	(.L_117 - .L_116)
.L_116:
        /*000c*/ 	.word	0x00000000
        /*0010*/ 	.short	0x0001
        /*0012*/ 	.short	0x00a8
        /*0014*/ 	.byte	0x00, 0xf0, 0x81, 0x03


	//----- nvinfo : EIATTR_KPARAM_INFO
	.align		4
.L_117:
        /*0018*/ 	.byte	0x04, 0x17
        /*001a*/ 	.short	(.L_119 - .L_118)
.L_118:
        /*001c*/ 	.word	0x00000000
        /*0020*/ 	.short	0x0000
        /*0022*/ 	.short	0x0000
        /*0024*/ 	.byte	0x00, 0xf0, 0xa1, 0x02


	//----- nvinfo : EIATTR_SPARSE_MMA_MASK
	.align		4
.L_119:
        /*0028*/ 	.byte	0x03, 0x50
        /*002a*/ 	.short	0x0000


	//----- nvinfo : EIATTR_MAXREG_COUNT
	.align		4
        /*002c*/ 	.byte	0x03, 0x1b
        /*002e*/ 	.short	0x00ff


	//----- nvinfo : EIATTR_MERCURY_ISA_VERSION
	.align		4
        /*0030*/ 	.byte	0x03, 0x5f
        /*0032*/ 	.short	0x0101


	//----- nvinfo : EIATTR_VRC_CTA_INIT_COUNT
	.align		4
        /*0034*/ 	.byte	0x02, 0x4a
	.zero		1
	.zero		1


	//----- nvinfo : EIATTR_EXIT_INSTR_OFFSETS
	.align		4
        /*0038*/ 	.byte	0x04, 0x1c
        /*003a*/ 	.short	(.L_121 - .L_120)


	//   ....[0]....
.L_120:
        /*003c*/ 	.word	0x00000070


	//   ....[1]....
        /*0040*/ 	.word	0x00000150


	//----- nvinfo : EIATTR_CBANK_PARAM_SIZE
	.align		4
.L_121:
        /*0044*/ 	.byte	0x03, 0x19
        /*0046*/ 	.short	0x0188


	//----- nvinfo : EIATTR_PARAM_CBANK
	.align		4
        /*0048*/ 	.byte	0x04, 0x0a
        /*004a*/ 	.short	(.L_123 - .L_122)
	.align		4
.L_122:
        /*004c*/ 	.word	index@(.nv.constant0._Z25saveXY0ToUpdateHybridList8Particle9Parameter)
        /*0050*/ 	.short	0x0380
        /*0052*/ 	.short	0x0188


	//----- nvinfo : EIATTR_SW_WAR
	.align		4
.L_123:
        /*0054*/ 	.byte	0x04, 0x36
        /*0056*/ 	.short	(.L_125 - .L_124)
.L_124:
        /*0058*/ 	.word	0x00000008
.L_125:


//--------------------- .nv.info._Z23getAroundCellParticleId8Particle9Parameter --------------------------
	.section	.nv.info._Z23getAroundCellParticleId8Particle9Parameter,"",@"SHT_CUDA_INFO"
	.sectionflags	@""
	.align	4


	//----- nvinfo : EIATTR_CUDA_API_VERSION
	.align		4
        /*0000*/ 	.byte	0x04, 0x37
        /*0002*/ 	.short	(.L_127 - .L_126)
.L_126:
        /*0004*/ 	.word	0x00000082


	//----- nvinfo : EIATTR_KPARAM_INFO
	.align		4
.L_127:
        /*0008*/ 	.byte	0x04, 0x17
        /*000a*/ 	.short	(.L_129 - .L_128)
.L_128:
        /*000c*/ 	.word	0x00000000
        /*0010*/ 	.short	0x0001
        /*0012*/ 	.short	0x00a8
        /*0014*/ 	.byte	0x00, 0xf0, 0x81, 0x03


	//----- nvinfo : EIATTR_KPARAM_INFO
	.align		4
.L_129:
        /*0018*/ 	.byte	0x04, 0x17
        /*001a*/ 	.short	(.L_131 - .L_130)
.L_130:
        /*001c*/ 	.word	0x00000000
        /*0020*/ 	.short	0x0000
        /*0022*/ 	.short	0x0000
        /*0024*/ 	.byte	0x00, 0xf0, 0xa1, 0x02


	//----- nvinfo : EIATTR_SPARSE_MMA_MASK
	.align		4
.L_131:
        /*0028*/ 	.byte	0x03, 0x50
        /*002a*/ 	.short	0x0000


	//----- nvinfo : EIATTR_MAXREG_COUNT
	.align		4
        /*002c*/ 	.byte	0x03, 0x1b
        /*002e*/ 	.short	0x00ff


	//----- nvinfo : EIATTR_MERCURY_ISA_VERSION
	.align		4
        /*0030*/ 	.byte	0x03, 0x5f
        /*0032*/ 	.short	0x0101


	//----- nvinfo : EIATTR_VRC_CTA_INIT_COUNT
	.align		4
        /*0034*/ 	.byte	0x02, 0x4a
	.zero		1
	.zero		1


	//----- nvinfo : EIATTR_EXIT_INSTR_OFFSETS
	.align		4
        /*0038*/ 	.byte	0x04, 0x1c
        /*003a*/ 	.short	(.L_133 - .L_132)


	//   ....[0]....
.L_132:
        /*003c*/ 	.word	0x00000070


	//   ....[1]....
        /*0040*/ 	.word	0x000009e0


	//----- nvinfo : EIATTR_CRS_STACK_SIZE
	.align		4
.L_133:
        /*0044*/ 	.byte	0x04, 0x1e
        /*0046*/ 	.short	(.L_135 - .L_134)
.L_134:
        /*0048*/ 	.word	0x00000000


	//----- nvinfo : EIATTR_CBANK_PARAM_SIZE
	.align		4
.L_135:
        /*004c*/ 	.byte	0x03, 0x19
        /*004e*/ 	.short	0x0188


	//----- nvinfo : EIATTR_PARAM_CBANK
	.align		4
        /*0050*/ 	.byte	0x04, 0x0a
        /*0052*/ 	.short	(.L_137 - .L_136)
	.align		4
.L_136:
        /*0054*/ 	.word	index@(.nv.constant0._Z23getAroundCellParticleId8Particle9Parameter)
        /*0058*/ 	.short	0x0380
        /*005a*/ 	.short	0x0188


	//----- nvinfo : EIATTR_SW_WAR
	.align		4
.L_137:
        /*005c*/ 	.byte	0x04, 0x36
        /*005e*/ 	.short	(.L_139 - .L_138)
.L_138:
        /*0060*/ 	.word	0x00000008
.L_139:


//--------------------- .nv.info._Z11getCellList8Particle9Parameter --------------------------
	.section	.nv.info._Z11getCellList8Particle9Parameter,"",@"SHT_CUDA_INFO"
	.sectionflags	@""
	.align	4


	//----- nvinfo : EIATTR_CUDA_API_VERSION
	.align		4
        /*0000*/ 	.byte	0x04, 0x37
        /*0002*/ 	.short	(.L_141 - .L_140)
.L_140:
        /*0004*/ 	.word	0x00000082


	//----- nvinfo : EIATTR_KPARAM_INFO
	.align		4
.L_141:
        /*0008*/ 	.byte	0x04, 0x17
        /*000a*/ 	.short	(.L_143 - .L_142)
.L_142:
        /*000c*/ 	.word	0x00000000
        /*0010*/ 	.short	0x0001
        /*0012*/ 	.short	0x00a8
        /*0014*/ 	.byte	0x00, 0xf0, 0x81, 0x03


	//----- nvinfo : EIATTR_KPARAM_INFO
	.align		4
.L_143:
        /*0018*/ 	.byte	0x04, 0x17
        /*001a*/ 	.short	(.L_145 - .L_144)
.L_144:
        /*001c*/ 	.word	0x00000000
        /*0020*/ 	.short	0x0000
        /*0022*/ 	.short	0x0000
        /*0024*/ 	.byte	0x00, 0xf0, 0xa1, 0x02


	//----- nvinfo : EIATTR_SPARSE_MMA_MASK
	.align		4
.L_145:
        /*0028*/ 	.byte	0x03, 0x50
        /*002a*/ 	.short	0x0000


	//----- nvinfo : EIATTR_MAXREG_COUNT
	.align		4
        /*002c*/ 	.byte	0x03, 0x1b
        /*002e*/ 	.short	0x00ff


	//----- nvinfo : EIATTR_EXTERNS
	.align		4
        /*0030*/ 	.byte	0x04, 0x0f
        /*0032*/ 	.short	(.L_147 - .L_146)


	//   ....[0]....
	.align		4
.L_146:
        /*0034*/ 	.word	index@(vprintf)


	//----- nvinfo : EIATTR_MERCURY_ISA_VERSION
	.align		4
.L_147:
        /*0038*/ 	.byte	0x03, 0x5f
        /*003a*/ 	.short	0x0101


	//----- nvinfo : EIATTR_VRC_CTA_INIT_COUNT
	.align		4
        /*003c*/ 	.byte	0x02, 0x4a
	.zero		1
	.zero		1


	//----- nvinfo : EIATTR_SYSCALL_OFFSETS
	.align		4
        /*0040*/ 	.byte	0x04, 0x46
        /*0042*/ 	.short	(.L_149 - .L_148)


	//   ....[0]....
.L_148:
        /*0044*/ 	.word	0x000005e0


	//----- nvinfo : EIATTR_EXIT_INSTR_OFFSETS
	.align		4
.L_149:
        /*0048*/ 	.byte	0x04, 0x1c
        /*004a*/ 	.short	(.L_151 - .L_150)


	//   ....[0]....
.L_150:
        /*004c*/ 	.word	0x00000070


	//   ....[1]....
        /*0050*/ 	.word	0x00000560


	//   ....[2]....
        /*0054*/ 	.word	0x00000620


	//----- nvinfo : EIATTR_CRS_STACK_SIZE
	.align		4
.L_151:
        /*0058*/ 	.byte	0x04, 0x1e
        /*005a*/ 	.short	(.L_153 - .L_152)
.L_152:
        /*005c*/ 	.word	0x00000000


	//----- nvinfo : EIATTR_CBANK_PARAM_SIZE
	.align		4
.L_153:
        /*0060*/ 	.byte	0x03, 0x19
        /*0062*/ 	.short	0x0188


	//----- nvinfo : EIATTR_PARAM_CBANK
	.align		4
        /*0064*/ 	.byte	0x04, 0x0a
        /*0066*/ 	.short	(.L_155 - .L_154)
	.align		4
.L_154:
        /*0068*/ 	.word	index@(.nv.constant0._Z11getCellList8Particle9Parameter)
        /*006c*/ 	.short	0x0380
        /*006e*/ 	.short	0x0188


	//----- nvinfo : EIATTR_SW_WAR
	.align		4
.L_155:
        /*0070*/ 	.byte	0x04, 0x36
        /*0072*/ 	.short	(.L_157 - .L_156)
.L_156:
        /*0074*/ 	.word	0x00000008
.L_157:


//--------------------- .nv.info._Z9initStateP17curandStateXORWOWyi --------------------------
	.section	.nv.info._Z9initStateP17curandStateXORWOWyi,"",@"SHT_CUDA_INFO"
	.sectionflags	@""
	.align	4


	//----- nvinfo : EIATTR_CUDA_API_VERSION
	.align		4
        /*0000*/ 	.byte	0x04, 0x37
        /*0002*/ 	.short	(.L_159 - .L_158)
.L_158:
        /*0004*/ 	.word	0x00000082


	//----- nvinfo : EIATTR_KPARAM_INFO
	.align		4
.L_159:
        /*0008*/ 	.byte	0x04, 0x17
        /*000a*/ 	.short	(.L_161 - .L_160)
.L_160:
        /*000c*/ 	.word	0x00000000
        /*0010*/ 	.short	0x0002
        /*0012*/ 	.short	0x0010
        /*0014*/ 	.byte	0x00, 0xf0, 0x11, 0x00


	//----- nvinfo : EIATTR_KPARAM_INFO
	.align		4
.L_161:
        /*0018*/ 	.byte	0x04, 0x17
        /*001a*/ 	.short	(.L_163 - .L_162)
.L_162:
        /*001c*/ 	.word	0x00000000
        /*0020*/ 	.short	0x0001
        /*0022*/ 	.short	0x0008
        /*0024*/ 	.byte	0x00, 0xf0, 0x21, 0x00


	//----- nvinfo : EIATTR_KPARAM_INFO
	.align		4
.L_163:
        /*0028*/ 	.byte	0x04, 0x17
        /*002a*/ 	.short	(.L_165 - .L_164)
.L_164:
        /*002c*/ 	.word	0x00000000
        /*0030*/ 	.short	0x0000
        /*0032*/ 	.short	0x0000
        /*0034*/ 	.byte	0x00, 0xf5, 0x21, 0x00


	//----- nvinfo : EIATTR_SPARSE_MMA_MASK
	.align		4
.L_165:
        /*0038*/ 	.byte	0x03, 0x50
        /*003a*/ 	.short	0x0000


	//----- nvinfo : EIATTR_MAXREG_COUNT
	.align		4
        /*003c*/ 	.byte	0x03, 0x1b
        /*003e*/ 	.short	0x00ff


	//----- nvinfo : EIATTR_MERCURY_ISA_VERSION
	.align		4
        /*0040*/ 	.byte	0x03, 0x5f
        /*0042*/ 	.short	0x0101


	//----- nvinfo : EIATTR_VRC_CTA_INIT_COUNT
	.align		4
        /*0044*/ 	.byte	0x02, 0x4a
	.zero		1
	.zero		1


	//----- nvinfo : EIATTR_EXIT_INSTR_OFFSETS
	.align		4
        /*0048*/ 	.byte	0x04, 0x1c
        /*004a*/ 	.short	(.L_167 - .L_166)


	//   ....[0]....
.L_166:
        /*004c*/ 	.word	0x00000070


	//   ....[1]....
        /*0050*/ 	.word	0x00000f00


	//----- nvinfo : EIATTR_CRS_STACK_SIZE
	.align		4
.L_167:
        /*0054*/ 	.byte	0x04, 0x1e
        /*0056*/ 	.short	(.L_169 - .L_168)
.L_168:
        /*0058*/ 	.word	0x00000000


	//----- nvinfo : EIATTR_CBANK_PARAM_SIZE
	.align		4
.L_169:
        /*005c*/ 	.byte	0x03, 0x19
        /*005e*/ 	.short	0x0014


	//----- nvinfo : EIATTR_PARAM_CBANK
	.align		4
        /*0060*/ 	.byte	0x04, 0x0a
        /*0062*/ 	.short	(.L_171 - .L_170)
	.align		4
.L_170:
        /*0064*/ 	.word	index@(.nv.constant0._Z9initStateP17curandStateXORWOWyi)
        /*0068*/ 	.short	0x0380
        /*006a*/ 	.short	0x0014


	//----- nvinfo : EIATTR_SW_WAR
	.align		4
.L_171:
        /*006c*/ 	.byte	0x04, 0x36
        /*006e*/ 	.short	(.L_173 - .L_172)
.L_172:
        /*0070*/ 	.word	0x00000008
.L_173:


//--------------------- .nv.callgraph             --------------------------
	.section	.nv.callgraph,"",@"SHT_CUDA_CALLGRAPH"
	.align	4
	.sectionentsize	8
	.align		4
        /*0000*/ 	.word	0x00000000
	.align		4
        /*0004*/ 	.word	0xffffffff
	.align		4
        /*0008*/ 	.word	index@(_Z8getForce8Particle9Parameter)
	.align		4
        /*000c*/ 	.word	index@(vprintf)
	.align		4
        /*0010*/ 	.word	index@(_Z11getCellList8Particle9Parameter)
	.align		4
        /*0014*/ 	.word	index@(vprintf)
	.align		4
        /*0018*/ 	.word	0x00000000
	.align		4
        /*001c*/ 	.word	0xfffffffe
	.align		4
        /*0020*/ 	.word	0x00000000
	.align		4
        /*0024*/ 	.word	0xfffffffd
	.align		4
        /*0028*/ 	.word	0x00000000
	.align		4
        /*002c*/ 	.word	0xfffffffc


//--------------------- .nv.constant4             --------------------------
	.section	.nv.constant4,"a",@progbits
	.align	8
	.align		8
.nv.constant4:
        /*0000*/ 	.dword	precalc_xorwow_matrix
	.align		8
        /*0008*/ 	.dword	precalc_xorwow_offset_matrix
	.align		8
        /*0010*/ 	.dword	mrg32k3aM1
	.align		8
        /*0018*/ 	.dword	mrg32k3aM2
	.align		8
        /*0020*/ 	.dword	mrg32k3aM1SubSeq
	.align		8
        /*0028*/ 	.dword	mrg32k3aM2SubSeq
	.align		8
        /*0030*/ 	.dword	mrg32k3aM1Seq
	.align		8
        /*0038*/ 	.dword	mrg32k3aM2Seq
	.align		8
        /*0040*/ 	.dword	updateListFlag
	.align		8
        /*0048*/ 	.dword	wrongFlag
	.align		8
        /*0050*/ 	.dword	$str
	.align		8
        /*0058*/ 	.dword	$str$1
	.align		8
        /*0060*/ 	.dword	$str$2
	.align		8
        /*0068*/ 	.dword	__cudart_i2opi_d
	.align		8
        /*0070*/ 	.dword	__cudart_sin_cos_coeffs
	.align		8
        /*0078*/ 	.dword	vprintf


//--------------------- .nv.constant3             --------------------------
	.section	.nv.constant3,"a",@progbits
	.align	8
.nv.constant3:
	.type		__cr_lgamma_table,@object
	.size		__cr_lgamma_table,(.L_8 - __cr_lgamma_table)
__cr_lgamma_table:
        /*0000*/ 	.byte	0x00, 0x00, 0x00, 0x00, 0x00, 0x00, 0x00, 0x00, 0x00, 0x00, 0x00, 0x00, 0x00, 0x00, 0x00, 0x00
        /*0010*/ 	.byte	0xef, 0x39, 0xfa, 0xfe, 0x42, 0x2e, 0xe6, 0x3f, 0x02, 0x20, 0x2a, 0xfa, 0x0b, 0xab, 0xfc, 0x3f
        /*0020*/ 	.byte	0xf9, 0x2c, 0x92, 0x7c, 0xa7, 0x6c, 0x09, 0x40, 0xc9, 0x79, 0x44, 0x3c, 0x64, 0x26, 0x13, 0x40
        /*0030*/ 	.byte	0xca, 0x01, 0xcf, 0x3a, 0x27, 0x51, 0x1a, 0x40, 0x30, 0xcc, 0x2d, 0xf3, 0xe1, 0x0c, 0x21, 0x40
        /*0040*/ 	.byte	0x0d, 0xb7, 0xfc, 0x82, 0x8e, 0x35, 0x25, 0x40
.L_8:


//--------------------- .text._Z11checkUpdate8Particle9Parameter --------------------------
	.section	.text._Z11checkUpdate8Particle9Parameter,"ax",@progbits
	.align	128
        .global         _Z11checkUpdate8Particle9Parameter
        .type           _Z11checkUpdate8Particle9Parameter,@function
        .size           _Z11checkUpdate8Particle9Parameter,(.L_x_128 - _Z11checkUpdate8Particle9Parameter)
        .other          _Z11checkUpdate8Particle9Parameter,@"STO_CUDA_ENTRY STV_DEFAULT"
_Z11checkUpdate8Particle9Parameter:
.text._Z11checkUpdate8Particle9Parameter:
[----:B------:R-:W-:Y:S01]  /*0000*/  LDC R1, c[0x0][0x37c] ;  /* 0x0000df00ff017b82 */ /* 0x000fe20000000800 */
[----:B------:R-:W0:Y:S07]  /*0010*/  S2R R0, SR_TID.X ;  /* 0x0000000000007919 */ /* 0x000e2e0000002100 */
[----:B------:R-:W0:Y:S01]  /*0020*/  S2UR UR4, SR_CTAID.X ;  /* 0x00000000000479c3 */ /* 0x000e220000002500 */
[----:B------:R-:W1:Y:S07]  /*0030*/  LDCU UR5, c[0x0][0x490] ;  /* 0x00009200ff0577ac */ /* 0x000e6e0008000800 */
[----:B------:R-:W0:Y:S02]  /*0040*/  LDC R11, c[0x0][0x360] ;  /* 0x0000d800ff0b7b82 */ /* 0x000e240000000800 */
[----:B0-----:R-:W-:-:S05]  /*0050*/  IMAD R11, R11, UR4, R0 ;  /* 0x000000040b0b7c24 */ /* 0x001fca000f8e0200 */
[----:B-1----:R-:W-:-:S13]  /*0060*/  ISETP.GE.AND P0, PT, R11, UR5, PT ;  /* 0x000000050b007c0c */ /* 0x002fda000bf06270 */
[----:B------:R-:W-:Y:S05]  /*0070*/  @P0 EXIT ;  /* 0x000000000000094d */ /* 0x000fea0003800000 */
[----:B------:R-:W0:Y:S01]  /*0080*/  LDC.64 R6, c[0x0][0x388] ;  /* 0x0000e200ff067b82 */ /* 0x000e220000000a00 */
[----:B------:R-:W1:Y:S07]  /*0090*/  LDCU.64 UR4, c[0x0][0x358] ;  /* 0x00006b00ff0477ac */ /* 0x000e6e0008000a00 */
[----:B------:R-:W2:Y:S08]  /*00a0*/  LDC.64 R8, c[0x0][0x408] ;  /* 0x00010200ff087b82 */ /* 0x000eb00000000a00 */
[----:B------:R-:W3:Y:S08]  /*00b0*/  LDC.64 R2, c[0x0][0x380] ;  /* 0x0000e000ff027b82 */ /* 0x000ef00000000a00 */
[----:B------:R-:W4:Y:S01]  /*00c0*/  LDC.64 R4, c[0x0][0x400] ;  /* 0x00010000ff047b82 */ /* 0x000f220000000a00 */
[----:B0-----:R-:W-:-:S06]  /*00d0*/  IMAD.WIDE R6, R11, 0x8, R6 ;  /* 0x000000080b067825 */ /* 0x001fcc00078e0206 */
[----:B-1----:R-:W5:Y:S01]  /*00e0*/  LDG.E.64 R6, desc[UR4][R6.64] ;  /* 0x0000000406067981 */ /* 0x002f62000c1e1b00 */
[C---:B--2---:R-:W-:Y:S01]  /*00f0*/  IMAD.WIDE R8, R11.reuse, 0x8, R8 ;  /* 0x000000080b087825 */ /* 0x044fe200078e0208 */
[----:B------:R-:W-:Y:S01]  /*0100*/  MOV R0, RZ ;  /* 0x000000ff00007202 */ /* 0x000fe20000000f00 */
[----:B------:R-:W0:Y:S04]  /*0110*/  LDC.64 R16, c[0x0][0x488] ;  /* 0x00012200ff107b82 */ /* 0x000e280000000a00 */
[----:B------:R-:W5:Y:S01]  /*0120*/  LDG.E.64 R8, desc[UR4][R8.64] ;  /* 0x0000000408087981 */ /* 0x000f62000c1e1b00 */
[----:B---3--:R-:W-:-:S06]  /*0130*/  IMAD.WIDE R2, R11, 0x8, R2 ;  /* 0x000000080b027825 */ /* 0x008fcc00078e0202 */
[----:B------:R-:W2:Y:S01]  /*0140*/  LDG.E.64 R2, desc[UR4][R2.64] ;  /* 0x0000000402027981 */ /* 0x000ea2000c1e1b00 */
[----:B----4-:R-:W-:-:S06]  /*0150*/  IMAD.WIDE R4, R11, 0x8, R4 ;  /* 0x000000080b047825 */ /* 0x010fcc00078e0204 */
[----:B------:R-:W2:Y:S01]  /*0160*/  LDG.E.64 R4, desc[UR4][R4.64] ;  /* 0x0000000404047981 */ /* 0x000ea2000c1e1b00 */
[----:B-----5:R-:W-:Y:S01]  /*0170*/  DADD R12, R6, -R8 ;  /* 0x00000000060c7229 */ /* 0x020fe20000000808 */
[----:B------:R-:W-:Y:S01]  /*0180*/  IMAD.MOV.U32 R7, RZ, RZ, RZ ;  /* 0x000000ffff077224 */ /* 0x000fe200078e00ff */
[----:B------:R-:W1:Y:S06]  /*0190*/  LDC.64 R8, c[0x0][0x430] ;  /* 0x00010c00ff087b82 */ /* 0x000e6c0000000a00 */
[C---:B------:R-:W-:Y:S02]  /*01a0*/  DSETP.GT.AND P1, PT, R12.reuse, RZ, PT ;  /* 0x000000ff0c00722a */ /* 0x040fe40003f24000 */
[----:B------:R-:W-:-:S02]  /*01b0*/  DSETP.GEU.AND P3, PT, R12, RZ, PT ;  /* 0x000000ff0c00722a */ /* 0x000fc40003f6e000 */
[----:B--2---:R-:W-:Y:S02]  /*01c0*/  DADD R10, R2, -R4 ;  /* 0x00000000020a7229 */ /* 0x004fe40000000804 */
[----:B------:R-:W-:Y:S01]  /*01d0*/  SEL R6, RZ, 0x1, !P1 ;  /* 0x00000001ff067807 */ /* 0x000fe20004800000 */
[----:B------:R-:W2:Y:S05]  /*01e0*/  LDC.64 R4, c[0x0][0x428] ;  /* 0x00010a00ff047b82 */ /* 0x000eaa0000000a00 */
[C---:B------:R-:W-:Y:S02]  /*01f0*/  DSETP.GT.AND P0, PT, R10.reuse, RZ, PT ;  /* 0x000000ff0a00722a */ /* 0x040fe40003f04000 */
[----:B------:R-:W-:Y:S01]  /*0200*/  DSETP.GEU.AND P2, PT, R10, RZ, PT ;  /* 0x000000ff0a00722a */ /* 0x000fe20003f4e000 */
[----:B------:R-:W-:-:S02]  /*0210*/  @!P1 IMAD.MOV R7, RZ, RZ, -0x1 ;  /* 0xffffffffff079424 */ /* 0x000fc400078e02ff */
[----:B------:R-:W-:Y:S01]  /*0220*/  @P3 IMAD.MOV R7, RZ, RZ, R6 ;  /* 0x000000ffff073224 */ /* 0x000fe200078e0206 */
[----:B------:R-:W-:-:S04]  /*0230*/  SEL R2, RZ, 0x1, !P0 ;  /* 0x00000001ff027807 */ /* 0x000fc80004000000 */
[----:B------:R-:W-:-:S04]  /*0240*/  MOV R14, R7 ;  /* 0x00000007000e7202 */ /* 0x000fc80000000f00 */
[----:B------:R-:W-:Y:S02]  /*0250*/  @!P0 IMAD.MOV R0, RZ, RZ, -0x1 ;  /* 0xffffffffff008424 */ /* 0x000fe400078e02ff */
[----:B------:R-:W-:Y:S02]  /*0260*/  @P2 IMAD.MOV R0, RZ, RZ, R2 ;  /* 0x000000ffff002224 */ /* 0x000fe400078e0202 */
[----:B------:R-:W3:Y:S08]  /*0270*/  I2F.F64 R2, R14 ;  /* 0x0000000e00027312 */ /* 0x000ef00000201c00 */
[----:B------:R-:W4:Y:S01]  /*0280*/  I2F.F64 R6, R0 ;  /* 0x0000000000067312 */ /* 0x000f220000201c00 */
[----:B---3--:R-:W-:-:S02]  /*0290*/  DMUL R2, R12, R2 ;  /* 0x000000020c027228 */ /* 0x008fc40000000000 */
[----:B----4-:R-:W-:-:S06]  /*02a0*/  DMUL R6, R10, R6 ;  /* 0x000000060a067228 */ /* 0x010fcc0000000000 */
[----:B-1----:R-:W-:Y:S02]  /*02b0*/  DFMA R12, R8, -0.5, R2 ;  /* 0xbfe00000080c782b */ /* 0x002fe40000000002 */
[----:B--2---:R-:W-:-:S06]  /*02c0*/  DFMA R10, R4, -0.5, R6 ;  /* 0xbfe00000040a782b */ /* 0x004fcc0000000006 */
[C---:B------:R-:W-:Y:S02]  /*02d0*/  DSETP.GEU.AND P3, PT, R12.reuse, RZ, PT ;  /* 0x000000ff0c00722a */ /* 0x040fe40003f6e000 */
[----:B------:R-:W-:Y:S02]  /*02e0*/  DSETP.GT.AND P4, PT, R12, RZ, PT ;  /* 0x000000ff0c00722a */ /* 0x000fe40003f84000 */
[----:B------:R-:W-:Y:S02]  /*02f0*/  DFMA R12, R8, 0.5, -R2 ;  /* 0x3fe00000080c782b */ /* 0x000fe40000000802 */
[C---:B------:R-:W-:Y:S02]  /*0300*/  DSETP.GEU.AND P0, PT, R10.reuse, RZ, PT ;  /* 0x000000ff0a00722a */ /* 0x040fe40003f0e000 */
[----:B------:R-:W-:Y:S01]  /*0310*/  DSETP.GT.AND P1, PT, R10, RZ, PT ;  /* 0x000000ff0a00722a */ /* 0x000fe20003f24000 */
[----:B------:R-:W-:Y:S01]  /*0320*/  IMAD.MOV.U32 R10, RZ, RZ, 0x1 ;  /* 0x00000001ff0a7424 */ /* 0x000fe200078e00ff */
[----:B------:R-:W-:-:S02]  /*0330*/  SEL R11, RZ, 0xffffffff, P3 ;  /* 0xffffffffff0b7807 */ /* 0x000fc40001800000 */
[----:B------:R-:W-:Y:S02]  /*0340*/  DSETP.GEU.AND P2, PT, R12, RZ, PT ;  /* 0x000000ff0c00722a */ /* 0x000fe40003f4e000 */
[----:B------:R-:W-:Y:S01]  /*0350*/  @P3 IADD3 R10, PT, PT, RZ, 0x2, RZ ;  /* 0x00000002ff0a3810 */ /* 0x000fe20007ffe0ff */
[----:B------:R-:W-:Y:S02]  /*0360*/  DFMA R14, R4, 0.5, -R6 ;  /* 0x3fe00000040e782b */ /* 0x000fe40000000806 */
[----:B------:R-:W-:Y:S01]  /*0370*/  DSETP.GT.AND P3, PT, R12, RZ, PT ;  /* 0x000000ff0c00722a */ /* 0x000fe20003f64000 */
[----:B------:R-:W-:Y:S01]  /*0380*/  @!P4 VIADD R10, R11, 0x1 ;  /* 0x000000010b0ac836 */ /* 0x000fe20000000000 */
[----:B------:R-:W-:Y:S01]  /*0390*/  SEL R12, RZ, 0xffffffff, P0 ;  /* 0xffffffffff0c7807 */ /* 0x000fe20000000000 */
[----:B------:R-:W-:Y:S01]  /*03a0*/  IMAD.MOV.U32 R0, RZ, RZ, 0x1 ;  /* 0x00000001ff007424 */ /* 0x000fe200078e00ff */
[----:B------:R-:W-:Y:S02]  /*03b0*/  @P0 IADD3 R0, PT, PT, RZ, 0x2, RZ ;  /* 0x00000002ff000810 */ /* 0x000fe40007ffe0ff */
[----:B------:R-:W-:Y:S01]  /*03c0*/  @!P1 IADD3 R0, PT, PT, R12, 0x1, RZ ;  /* 0x000000010c009810 */ /* 0x000fe20007ffe0ff */
[C---:B------:R-:W-:Y:S01]  /*03d0*/  DSETP.GEU.AND P4, PT, R14.reuse, RZ, PT ;  /* 0x000000ff0e00722a */ /* 0x040fe20003f8e000 */
[----:B------:R-:W-:Y:S01]  /*03e0*/  SHF.R.U32.HI R12, RZ, 0x1, R10 ;  /* 0x00000001ff0c7819 */ /* 0x000fe2000001160a */
[----:B------:R-:W-:Y:S01]  /*03f0*/  DSETP.GT.AND P0, PT, R14, RZ, PT ;  /* 0x000000ff0e00722a */ /* 0x000fe20003f04000 */
[----:B------:R-:W-:Y:S01]  /*0400*/  SEL R10, RZ, 0xffffffff, P2 ;  /* 0xffffffffff0a7807 */ /* 0x000fe20001000000 */
[----:B------:R-:W-:-:S02]  /*0410*/  IMAD.MOV.U32 R11, RZ, RZ, 0x1 ;  /* 0x00000001ff0b7424 */ /* 0x000fc400078e00ff */
[----:B------:R-:W-:Y:S02]  /*0420*/  @P2 IMAD.MOV R11, RZ, RZ, 0x2 ;  /* 0x00000002ff0b2424 */ /* 0x000fe400078e02ff */
[----:B------:R-:W-:Y:S01]  /*0430*/  @!P3 VIADD R11, R10, 0x1 ;  /* 0x000000010a0bb836 */ /* 0x000fe20000000000 */
[----:B------:R-:W-:Y:S01]  /*0440*/  SHF.R.U32.HI R10, RZ, 0x1, R0 ;  /* 0x00000001ff0a7819 */ /* 0x000fe20000011600 */
[----:B------:R-:W1:Y:S01]  /*0450*/  I2F.F64.U32 R12, R12 ;  /* 0x0000000c000c7312 */ /* 0x000e620000201800 */
[----:B------:R-:W-:Y:S01]  /*0460*/  SEL R0, RZ, 0xffffffff, P4 ;  /* 0xffffffffff007807 */ /* 0x000fe20002000000 */
[----:B------:R-:W-:Y:S01]  /*0470*/  IMAD.MOV.U32 R15, RZ, RZ, R11 ;  /* 0x000000ffff0f7224 */ /* 0x000fe200078e000b */
[----:B------:R-:W-:Y:S02]  /*0480*/  MOV R14, 0x1 ;  /* 0x00000001000e7802 */ /* 0x000fe40000000f00 */
[----:B------:R-:W-:Y:S02]  /*0490*/  @P4 IADD3 R14, PT, PT, RZ, 0x2, RZ ;  /* 0x00000002ff0e4810 */ /* 0x000fe40007ffe0ff */
[----:B------:R-:W-:-:S02]  /*04a0*/  @!P0 IADD3 R14, PT, PT, R0, 0x1, RZ ;  /* 0x00000001000e8810 */ /* 0x000fc40007ffe0ff */
[----:B------:R-:W-:Y:S01]  /*04b0*/  SHF.R.U32.HI R15, RZ, 0x1, R15 ;  /* 0x00000001ff0f7819 */ /* 0x000fe2000001160f */
[----:B------:R-:W-:Y:S01]  /*04c0*/  DADD R8, -R2, R8 ;  /* 0x0000000002087229 */ /* 0x000fe20000000108 */
[----:B------:R-:W2:Y:S01]  /*04d0*/  I2F.F64.U32 R10, R10 ;  /* 0x0000000a000a7312 */ /* 0x000ea20000201800 */
[----:B------:R-:W-:-:S07]  /*04e0*/  IMAD.MOV.U32 R0, RZ, RZ, R14 ;  /* 0x000000ffff007224 */ /* 0x000fce00078e000e */
[----:B------:R-:W3:Y:S01]  /*04f0*/  I2F.F64.U32 R14, R15 ;  /* 0x0000000f000e7312 */ /* 0x000ee20000201800 */
[----:B------:R-:W-:Y:S01]  /*0500*/  SHF.R.U32.HI R0, RZ, 0x1, R0 ;  /* 0x00000001ff007819 */ /* 0x000fe20000011600 */
[----:B-1----:R-:W-:Y:S02]  /*0510*/  DMUL R12, R12, R8 ;  /* 0x000000080c0c7228 */ /* 0x002fe40000000000 */
[----:B------:R-:W-:-:S04]  /*0520*/  DADD R8, -R6, R4 ;  /* 0x0000000006087229 */ /* 0x000fc80000000104 */
[----:B------:R-:W1:Y:S04]  /*0530*/  I2F.F64.U32 R4, R0 ;  /* 0x0000000000047312 */ /* 0x000e680000201800 */
[----:B--2---:R-:W-:Y:S02]  /*0540*/  DMUL R8, R10, R8 ;  /* 0x000000080a087228 */ /* 0x004fe40000000000 */
[----:B---3--:R-:W-:-:S06]  /*0550*/  DFMA R12, R2, R14, R12 ;  /* 0x0000000e020c722b */ /* 0x008fcc000000000c */
[----:B-1----:R-:W-:Y:S02]  /*0560*/  DFMA R4, R6, R4, R8 ;  /* 0x000000040604722b */ /* 0x002fe40000000008 */
[----:B------:R-:W-:Y:S02]  /*0570*/  DMUL R12, R12, R12 ;  /* 0x0000000c0c0c7228 */ /* 0x000fe40000000000 */
[----:B0-----:R-:W-:-:S06]  /*0580*/  DMUL R2, R16, R16 ;  /* 0x0000001010027228 */ /* 0x001fcc0000000000 */
[----:B------:R-:W-:-:S08]  /*0590*/  DFMA R12, R4, R4, R12 ;  /* 0x00000004040c722b */ /* 0x000fd0000000000c */
[----:B------:R-:W-:-:S14]  /*05a0*/  DSETP.GT.AND P0, PT, R12, R2, PT ;  /* 0x000000020c00722a */ /* 0x000fdc0003f04000 */
[----:B------:R-:W-:Y:S05]  /*05b0*/  @!P0 EXIT ;  /* 0x000000000000894d */ /* 0x000fea0003800000 */
[----:B------:R-:W0:Y:S01]  /*05c0*/  LDC.64 R2, c[0x4][0x40] ;  /* 0x01001000ff027b82 */ /* 0x000e220000000a00 */
[----:B------:R-:W-:-:S05]  /*05d0*/  MOV R5, 0x1 ;  /* 0x0000000100057802 */ /* 0x000fca0000000f00 */
[----:B0-----:R-:W-:Y:S01]  /*05e0*/  ATOMG.E.EXCH.STRONG.GPU PT, RZ, desc[UR4][R2.64], R5 ;  /* 0x8000000502ff79a8 */ /* 0x001fe2000c1ef104 */
[----:B------:R-:W-:Y:S05]  /*05f0*/  EXIT ;  /* 0x000000000000794d */ /* 0x000fea0003800000 */
.L_x_0:
[----:B------:R-:W-:-:S00]  /*0600*/  BRA `(.L_x_0) ;  /* 0xfffffffc00fc7947 */ /* 0x000fc0000383ffff */
[----:B------:R-:W-:-:S00]  /*0610*/  NOP ;  /* 0x0000000000007918 */ /* 0x000fc00000000000 */
        /* <DEDUP_REMOVED lines=14> */
.L_x_128:


//--------------------- .text._Z14updatePosition8Particle9Parameter --------------------------
	.section	.text._Z14updatePosition8Particle9Parameter,"ax",@progbits
	.align	128
        .global         _Z14updatePosition8Particle9Parameter
        .type           _Z14updatePosition8Particle9Parameter,@function
        .size           _Z14updatePosition8Particle9Parameter,(.L_x_125 - _Z14updatePosition8Particle9Parameter)
        .other          _Z14updatePosition8Particle9Parameter,@"STO_CUDA_ENTRY STV_DEFAULT"
_Z14updatePosition8Particle9Parameter:
.text._Z14updatePosition8Particle9Parameter:
[----:B------:R-:W0:Y:S01]  /*0000*/  LDC R1, c[0x0][0x37c] ;  /* 0x0000df00ff017b82 */ /* 0x000e220000000800 */
[----:B------:R-:W1:Y:S07]  /*0010*/  S2R R3, SR_TID.X ;  /* 0x0000000000037919 */ /* 0x000e6e0000002100 */
[----:B------:R-:W1:Y:S01]  /*0020*/  S2UR UR4, SR_CTAID.X ;  /* 0x00000000000479c3 */ /* 0x000e620000002500 */
[----:B------:R-:W2:Y:S01]  /*0030*/  LDCU UR5, c[0x0][0x490] ;  /* 0x00009200ff0577ac */ /* 0x000ea20008000800 */
[----:B0-----:R-:W-:-:S06]  /*0040*/  VIADD R1, R1, 0xffffffd8 ;  /* 0xffffffd801017836 */ /* 0x001fcc0000000000 */
[----:B------:R-:W1:Y:S02]  /*0050*/  LDC R2, c[0x0][0x360] ;  /* 0x0000d800ff027b82 */ /* 0x000e640000000800 */
[----:B-1----:R-:W-:-:S05]  /*0060*/  IMAD R2, R2, UR4, R3 ;  /* 0x0000000402027c24 */ /* 0x002fca000f8e0203 */
[----:B--2---:R-:W-:-:S13]  /*0070*/  ISETP.GE.AND P0, PT, R2, UR5, PT ;  /* 0x0000000502007c0c */ /* 0x004fda000bf06270 */
[----:B------:R-:W-:Y:S05]  /*0080*/  @P0 EXIT ;  /* 0x000000000000094d */ /* 0x000fea0003800000 */
[----:B------:R-:W0:Y:S01]  /*0090*/  LDCU UR4, c[0x0][0x4f8] ;  /* 0x00009f00ff0477ac */ /* 0x000e220008000800 */
[----:B------:R-:W1:Y:S01]  /*00a0*/  LDCU.64 UR6, c[0x0][0x358] ;  /* 0x00006b00ff0677ac */ /* 0x000e620008000a00 */
[----:B0-----:R-:W-:-:S09]  /*00b0*/  UISETP.NE.AND UP0, UPT, UR4, 0x1, UPT ;  /* 0x000000010400788c */ /* 0x001fd2000bf05270 */
[----:B-1----:R-:W-:Y:S05]  /*00c0*/  BRA.U UP0, `(.L_x_1) ;  /* 0x0000000100a07547 */ /* 0x002fea000b800000 */
[----:B------:R-:W0:Y:S01]  /*00d0*/  LDC.64 R4, c[0x0][0x418] ;  /* 0x00010600ff047b82 */ /* 0x000e220000000a00 */
[----:B------:R-:W1:Y:S01]  /*00e0*/  MUFU.RCP64H R9, 10 ;  /* 0x4024000000097908 */ /* 0x000e620000001800 */
[----:B------:R-:W2:Y:S01]  /*00f0*/  LDCU UR4, c[0x0][0x4fc] ;  /* 0x00009f80ff0477ac */ /* 0x000ea20008000800 */
[----:B0-----:R-:W-:-:S06]  /*0100*/  IMAD.WIDE R4, R2, 0x4, R4 ;  /* 0x0000000402047825 */ /* 0x001fcc00078e0204 */
[----:B------:R-:W2:Y:S01]  /*0110*/  LDG.E R4, desc[UR6][R4.64] ;  /* 0x0000000604047981 */ /* 0x000ea2000c1e1900 */
[----:B------:R-:W-:Y:S01]  /*0120*/  IMAD.MOV.U32 R12, RZ, RZ, 0x0 ;  /* 0x00000000ff0c7424 */ /* 0x000fe200078e00ff */
[----:B------:R-:W-:Y:S01]  /*0130*/  BSSY.RECONVERGENT B0, `(.L_x_2) ;  /* 0x000001c000007945 */ /* 0x000fe20003800200 */
[----:B------:R-:W-:Y:S02]  /*0140*/  IMAD.MOV.U32 R13, RZ, RZ, 0x40240000 ;  /* 0x40240000ff0d7424 */ /* 0x000fe400078e00ff */
[----:B------:R-:W-:-:S06]  /*0150*/  IMAD.MOV.U32 R8, RZ, RZ, 0x1 ;  /* 0x00000001ff087424 */ /* 0x000fcc00078e00ff */
[----:B-1----:R-:W-:-:S08]  /*0160*/  DFMA R6, R8, -R12, 1 ;  /* 0x3ff000000806742b */ /* 0x002fd0000000080c */
[----:B------:R-:W-:-:S08]  /*0170*/  DFMA R10, R6, R6, R6 ;  /* 0x00000006060a722b */ /* 0x000fd00000000006 */
[----:B------:R-:W-:-:S08]  /*0180*/  DFMA R10, R8, R10, R8 ;  /* 0x0000000a080a722b */ /* 0x000fd00000000008 */
[----:B------:R-:W-:-:S08]  /*0190*/  DFMA R8, R10, -R12, 1 ;  /* 0x3ff000000a08742b */ /* 0x000fd0000000080c */
[----:B------:R-:W-:Y:S01]  /*01a0*/  DFMA R8, R10, R8, R10 ;  /* 0x000000080a08722b */ /* 0x000fe2000000000a */
[----:B--2---:R-:W-:Y:S01]  /*01b0*/  VIADD R0, R4, -UR4 ;  /* 0x8000000404007c36 */ /* 0x004fe20008000000 */
[----:B------:R-:W0:Y:S03]  /*01c0*/  LDCU.64 UR4, c[0x0][0x4e0] ;  /* 0x00009c00ff0477ac */ /* 0x000e260008000a00 */
[----:B------:R-:W0:Y:S02]  /*01d0*/  I2F.F64 R6, R0 ;  /* 0x0000000000067312 */ /* 0x000e240000201c00 */
[C---:B0-----:R-:W-:Y:S01]  /*01e0*/  DMUL R4, R6.reuse, UR4 ;  /* 0x0000000406047c28 */ /* 0x041fe20008000000 */
[----:B------:R-:W0:Y:S07]  /*01f0*/  LDCU UR4, c[0x0][0x478] ;  /* 0x00008f00ff0477ac */ /* 0x000e2e0008000800 */
[----:B------:R-:W-:-:S08]  /*0200*/  DMUL R12, R6, R4 ;  /* 0x00000004060c7228 */ /* 0x000fd00000000000 */
[----:B------:R-:W-:Y:S02]  /*0210*/  DMUL R4, R12, R8 ;  /* 0x000000080c047228 */ /* 0x000fe40000000000 */
[----:B------:R-:W-:-:S06]  /*0220*/  FSETP.GEU.AND P1, PT, |R13|, 6.5827683646048100446e-37, PT ;  /* 0x036000000d00780b */ /* 0x000fcc0003f2e200 */
[----:B------:R-:W-:-:S08]  /*0230*/  DFMA R6, R4, -10, R12 ;  /* 0xc02400000406782b */ /* 0x000fd0000000000c */
[----:B------:R-:W-:Y:S02]  /*0240*/  DFMA R4, R8, R6, R4 ;  /* 0x000000060804722b */ /* 0x000fe40000000004 */
[----:B0-----:R-:W0:Y:S08]  /*0250*/  F2F.F64.F32 R6, UR4 ;  /* 0x0000000400067d10 */ /* 0x001e300008201800 */
[----:B------:R-:W-:-:S05]  /*0260*/  FFMA R3, RZ, 2.5625, R5 ;  /* 0x40240000ff037823 */ /* 0x000fca0000000005 */
[----:B------:R-:W-:-:S13]  /*0270*/  FSETP.GT.AND P0, PT, |R3|, 1.469367938527859385e-39, PT ;  /* 0x001000000300780b */ /* 0x000fda0003f04200 */
[----:B0-----:R-:W-:Y:S05]  /*0280*/  @P0 BRA P1, `(.L_x_3) ;  /* 0x0000000000180947 */ /* 0x001fea0000800000 */
[----:B------:R-:W-:Y:S01]  /*0290*/  IMAD.MOV.U32 R10, RZ, RZ, RZ ;  /* 0x000000ffff0a7224 */ /* 0x000fe200078e00ff */
[----:B------:R-:W-:Y:S01]  /*02a0*/  MOV R0, 0x2d0 ;  /* 0x000002d000007802 */ /* 0x000fe20000000f00 */
[----:B------:R-:W-:-:S07]  /*02b0*/  IMAD.MOV.U32 R11, RZ, RZ, 0x40240000 ;  /* 0x40240000ff0b7424 */ /* 0x000fce00078e00ff */
[----:B------:R-:W-:Y:S05]  /*02c0*/  CALL.REL.NOINC `($__internal_0_$__cuda_sm20_div_rn_f64_full) ;  /* 0x0000002800247944 */ /* 0x000fea0003c00000 */
[----:B------:R-:W-:Y:S02]  /*02d0*/  IMAD.MOV.U32 R4, RZ, RZ, R8 ;  /* 0x000000ffff047224 */ /* 0x000fe400078e0008 */
[----:B------:R-:W-:-:S07]  /*02e0*/  IMAD.MOV.U32 R5, RZ, RZ, R9 ;  /* 0x000000ffff057224 */ /* 0x000fce00078e0009 */
.L_x_3:
[----:B------:R-:W-:Y:S05]  /*02f0*/  BSYNC.RECONVERGENT B0 ;  /* 0x0000000000007941 */ /* 0x000fea0003800200 */
.L_x_2:
[----:B------:R-:W0:Y:S01]  /*0300*/  LDC.64 R8, c[0x0][0x420] ;  /* 0x00010800ff087b82 */ /* 0x000e220000000a00 */
[----:B------:R-:W-:Y:S01]  /*0310*/  DADD R6, R6, R4 ;  /* 0x0000000006067229 */ /* 0x000fe20000000004 */
[----:B0-----:R-:W-:-:S06]  /*0320*/  IMAD.WIDE R4, R2, 0x8, R8 ;  /* 0x0000000802047825 */ /* 0x001fcc00078e0208 */
[----:B------:R0:W-:Y:S01]  /*0330*/  STG.E.64 desc[UR6][R4.64], R6 ;  /* 0x0000000604007986 */ /* 0x0001e2000c101b06 */
[----:B------:R-:W-:Y:S05]  /*0340*/  BRA `(.L_x_4) ;  /* 0x0000000400dc7947 */ /* 0x000fea0003800000 */
.L_x_1:
[----:B------:R-:W-:-:S09]  /*0350*/  UISETP.NE.AND UP0, UPT, UR4, 0x2, UPT ;  /* 0x000000020400788c */ /* 0x000fd2000bf05270 */
[----:B------:R-:W-:Y:S05]  /*0360*/  BRA.U UP0, `(.L_x_5) ;  /* 0x0000000100507547 */ /* 0x000fea000b800000 */
[----:B------:R-:W0:Y:S01]  /*0370*/  LDC.64 R4, c[0x0][0x418] ;  /* 0x00010600ff047b82 */ /* 0x000e220000000a00 */
[----:B------:R-:W1:Y:S01]  /*0380*/  LDCU UR5, c[0x0][0x4fc] ;  /* 0x00009f80ff0577ac */ /* 0x000e620008000800 */
[----:B------:R-:W2:Y:S06]  /*0390*/  LDCU UR4, c[0x0][0x478] ;  /* 0x00008f00ff0477ac */ /* 0x000eac0008000800 */
[----:B------:R-:W3:Y:S01]  /*03a0*/  LDC.64 R10, c[0x0][0x420] ;  /* 0x00010800ff0a7b82 */ /* 0x000ee20000000a00 */
[----:B0-----:R-:W-:-:S06]  /*03b0*/  IMAD.WIDE R6, R2, 0x4, R4 ;  /* 0x0000000402067825 */ /* 0x001fcc00078e0204 */
[----:B------:R-:W1:Y:S01]  /*03c0*/  LDG.E R6, desc[UR6][R6.64] ;  /* 0x0000000606067981 */ /* 0x000e62000c1e1900 */
[----:B--2---:R-:W-:Y:S01]  /*03d0*/  F2F.F64.F32 R8, UR4 ;  /* 0x0000000400087d10 */ /* 0x004fe20008201800 */
[----:B---3--:R-:W-:-:S04]  /*03e0*/  IMAD.WIDE R10, R2, 0x8, R10 ;  /* 0x00000008020a7825 */ /* 0x008fc800078e020a */
[----:B-1----:R-:W-:Y:S01]  /*03f0*/  VIADD R0, R6, -UR5 ;  /* 0x8000000506007c36 */ /* 0x002fe20008000000 */
[----:B------:R-:W0:Y:S03]  /*0400*/  LDCU.64 UR4, c[0x0][0x4e0] ;  /* 0x00009c00ff0477ac */ /* 0x000e260008000a00 */
[----:B------:R-:W-:Y:S01]  /*0410*/  I2F.F64 R6, R0 ;  /* 0x0000000000067312 */ /* 0x000fe20000201c00 */
[----:B------:R-:W-:Y:S02]  /*0420*/  ISETP.NE.AND P0, PT, R0, RZ, PT ;  /* 0x000000ff0000720c */ /* 0x000fe40003f05270 */
[----:B------:R-:W-:Y:S02]  /*0430*/  SHF.R.S32.HI R3, RZ, 0x1f, R0 ;  /* 0x0000001fff037819 */ /* 0x000fe40000011400 */
[----:B------:R-:W-:-:S04]  /*0440*/  SEL R4, RZ, 0x1, !P0 ;  /* 0x00000001ff047807 */ /* 0x000fc80004000000 */
[----:B------:R-:W-:-:S04]  /*0450*/  LOP3.LUT R3, R3, R4, RZ, 0xfc, !PT ;  /* 0x0000000403037212 */ /* 0x000fc800078efcff */
[----:B------:R-:W0:Y:S02]  /*0460*/  I2F.F64 R4, R3 ;  /* 0x0000000300047312 */ /* 0x000e240000201c00 */
[----:B0-----:R-:W-:-:S08]  /*0470*/  DMUL R4, R4, UR4 ;  /* 0x0000000404047c28 */ /* 0x001fd00008000000 */
[----:B------:R-:W-:-:S07]  /*0480*/  DFMA R4, R4, R6, R8 ;  /* 0x000000060404722b */ /* 0x000fce0000000008 */
[----:B------:R2:W-:Y:S01]  /*0490*/  STG.E.64 desc[UR6][R10.64], R4 ;  /* 0x000000040a007986 */ /* 0x0005e2000c101b06 */
[----:B------:R-:W-:Y:S05]  /*04a0*/  BRA `(.L_x_4) ;  /* 0x0000000400847947 */ /* 0x000fea0003800000 */
.L_x_5:
[----:B------:R-:W-:-:S09]  /*04b0*/  UISETP.NE.AND UP0, UPT, UR4, 0x3, UPT ;  /* 0x000000030400788c */ /* 0x000fd2000bf05270 */
[----:B------:R-:W-:Y:S05]  /*04c0*/  BRA.U UP0, `(.L_x_4) ;  /* 0x00000005007c7547 */ /* 0x000fea000b800000 */
[----:B------:R-:W0:Y:S01]  /*04d0*/  LDC.64 R4, c[0x0][0x418] ;  /* 0x00010600ff047b82 */ /* 0x000e220000000a00 */
[----:B------:R-:W-:Y:S01]  /*04e0*/  IMAD.MOV.U32 R8, RZ, RZ, 0x0 ;  /* 0x00000000ff087424 */ /* 0x000fe200078e00ff */
[----:B------:R-:W1:Y:S01]  /*04f0*/  LDCU UR4, c[0x0][0x4fc] ;  /* 0x00009f80ff0477ac */ /* 0x000e620008000800 */
[----:B0-----:R-:W-:-:S06]  /*0500*/  IMAD.WIDE R10, R2, 0x4, R4 ;  /* 0x00000004020a7825 */ /* 0x001fcc00078e0204 */
[----:B------:R-:W1:Y:S01]  /*0510*/  LDG.E R10, desc[UR6][R10.64] ;  /* 0x000000060a0a7981 */ /* 0x000e62000c1e1900 */
[----:B------:R-:W0:Y:S01]  /*0520*/  MUFU.RCP64H R5, 3 ;  /* 0x4008000000057908 */ /* 0x000e220000001800 */
[----:B------:R-:W-:Y:S01]  /*0530*/  IMAD.MOV.U32 R9, RZ, RZ, 0x40080000 ;  /* 0x40080000ff097424 */ /* 0x000fe200078e00ff */
[----:B------:R-:W-:Y:S01]  /*0540*/  UMOV UR5, 0x400921fb ;  /* 0x400921fb00057882 */ /* 0x000fe20000000000 */
[----:B------:R-:W-:Y:S01]  /*0550*/  IMAD.MOV.U32 R4, RZ, RZ, 0x1 ;  /* 0x00000001ff047424 */ /* 0x000fe200078e00ff */
[----:B------:R-:W-:Y:S05]  /*0560*/  BSSY.RECONVERGENT B0, `(.L_x_6) ;  /* 0x0000017000007945 */ /* 0x000fea0003800200 */
[----:B0-----:R-:W-:-:S08]  /*0570*/  DFMA R6, R4, -R8, 1 ;  /* 0x3ff000000406742b */ /* 0x001fd00000000808 */
[----:B------:R-:W-:-:S08]  /*0580*/  DFMA R6, R6, R6, R6 ;  /* 0x000000060606722b */ /* 0x000fd00000000006 */
[----:B------:R-:W-:-:S08]  /*0590*/  DFMA R6, R4, R6, R4 ;  /* 0x000000060406722b */ /* 0x000fd00000000004 */
[----:B------:R-:W-:-:S08]  /*05a0*/  DFMA R8, R6, -R8, 1 ;  /* 0x3ff000000608742b */ /* 0x000fd00000000808 */
[----:B------:R-:W-:Y:S01]  /*05b0*/  DFMA R8, R6, R8, R6 ;  /* 0x000000080608722b */ /* 0x000fe20000000006 */
[----:B-1----:R-:W-:Y:S01]  /*05c0*/  VIADD R0, R10, -UR4 ;  /* 0x800000040a007c36 */ /* 0x002fe20008000000 */
[----:B------:R-:W-:-:S03]  /*05d0*/  UMOV UR4, 0x54442d18 ;  /* 0x54442d1800047882 */ /* 0x000fc60000000000 */
[----:B------:R-:W0:Y:S02]  /*05e0*/  I2F.F64 R4, R0 ;  /* 0x0000000000047312 */ /* 0x000e240000201c00 */
[----:B0-----:R-:W-:-:S08]  /*05f0*/  DMUL R12, R4, UR4 ;  /* 0x00000004040c7c28 */ /* 0x001fd00008000000 */
[----:B------:R-:W-:Y:S02]  /*0600*/  DMUL R4, R12, R8 ;  /* 0x000000080c047228 */ /* 0x000fe40000000000 */
[----:B------:R-:W-:-:S06]  /*0610*/  FSETP.GEU.AND P1, PT, |R13|, 6.5827683646048100446e-37, PT ;  /* 0x036000000d00780b */ /* 0x000fcc0003f2e200 */
[----:B------:R-:W-:-:S08]  /*0620*/  DFMA R6, R4, -3, R12 ;  /* 0xc00800000406782b */ /* 0x000fd0000000000c */
[----:B------:R-:W-:-:S10]  /*0630*/  DFMA R4, R8, R6, R4 ;  /* 0x000000060804722b */ /* 0x000fd40000000004 */
[----:B------:R-:W-:-:S05]  /*0640*/  FFMA R3, RZ, 2.125, R5 ;  /* 0x40080000ff037823 */ /* 0x000fca0000000005 */
[----:B------:R-:W-:-:S13]  /*0650*/  FSETP.GT.AND P0, PT, |R3|, 1.469367938527859385e-39, PT ;  /* 0x001000000300780b */ /* 0x000fda0003f04200 */
[----:B------:R-:W-:Y:S05]  /*0660*/  @P0 BRA P1, `(.L_x_7) ;  /* 0x0000000000180947 */ /* 0x000fea0000800000 */
[----:B------:R-:W-:Y:S01]  /*0670*/  IMAD.MOV.U32 R10, RZ, RZ, RZ ;  /* 0x000000ffff0a7224 */ /* 0x000fe200078e00ff */
[----:B------:R-:W-:Y:S01]  /*0680*/  MOV R0, 0x6b0 ;  /* 0x000006b000007802 */ /* 0x000fe20000000f00 */
[----:B------:R-:W-:-:S07]  /*0690*/  IMAD.MOV.U32 R11, RZ, RZ, 0x40080000 ;  /* 0x40080000ff0b7424 */ /* 0x000fce00078e00ff */
[----:B------:R-:W-:Y:S05]  /*06a0*/  CALL.REL.NOINC `($__internal_0_$__cuda_sm20_div_rn_f64_full) ;  /* 0x00000024002c7944 */ /* 0x000fea0003c00000 */
[----:B------:R-:W-:Y:S02]  /*06b0*/  IMAD.MOV.U32 R4, RZ, RZ, R8 ;  /* 0x000000ffff047224 */ /* 0x000fe400078e0008 */
[----:B------:R-:W-:-:S07]  /*06c0*/  IMAD.MOV.U32 R5, RZ, RZ, R9 ;  /* 0x000000ffff057224 */ /* 0x000fce00078e0009 */
.L_x_7:
[----:B------:R-:W-:Y:S05]  /*06d0*/  BSYNC.RECONVERGENT B0 ;  /* 0x0000000000007941 */ /* 0x000fea0003800200 */
.L_x_6:
[----:B------:R-:W-:Y:S01]  /*06e0*/  UMOV UR4, 0x54442d18 ;  /* 0x54442d1800047882 */ /* 0x000fe20000000000 */
[----:B------:R-:W-:Y:S01]  /*06f0*/  UMOV UR5, 0x3ff921fb ;  /* 0x3ff921fb00057882 */ /* 0x000fe20000000000 */
[----:B------:R-:W-:Y:S01]  /*0700*/  BSSY.RECONVERGENT B0, `(.L_x_8) ;  /* 0x0000016000007945 */ /* 0x000fe20003800200 */
[----:B------:R-:W-:-:S08]  /*0710*/  DADD R4, R4, -UR4 ;  /* 0x8000000404047e29 */ /* 0x000fd00008000000 */
[----:B------:R-:W-:-:S14]  /*0720*/  DSETP.NEU.AND P0, PT, |R4|, +INF , PT ;  /* 0x7ff000000400742a */ /* 0x000fdc0003f0d200 */
[----:B------:R-:W-:Y:S01]  /*0730*/  @!P0 DMUL R16, RZ, R4 ;  /* 0x00000004ff108228 */ /* 0x000fe20000000000 */
[----:B------:R-:W-:Y:S01]  /*0740*/  @!P0 IMAD.MOV.U32 R0, RZ, RZ, RZ ;  /* 0x000000ffff008224 */ /* 0x000fe200078e00ff */
[----:B------:R-:W-:Y:S09]  /*0750*/  @!P0 BRA `(.L_x_9) ;  /* 0x0000000000408947 */ /* 0x000ff20003800000 */
[----:B------:R-:W-:Y:S01]  /*0760*/  UMOV UR8, 0x6dc9c883 ;  /* 0x6dc9c88300087882 */ /* 0x000fe20000000000 */
[----:B------:R-:W-:Y:S01]  /*0770*/  UMOV UR9, 0x3fe45f30 ;  /* 0x3fe45f3000097882 */ /* 0x000fe20000000000 */
[C---:B------:R-:W-:Y:S02]  /*0780*/  DSETP.GE.AND P0, PT, |R4|.reuse, 2.14748364800000000000e+09, PT ;  /* 0x41e000000400742a */ /* 0x040fe40003f06200 */
[----:B------:R-:W-:Y:S01]  /*0790*/  DMUL R6, R4, UR8 ;  /* 0x0000000804067c28 */ /* 0x000fe20008000000 */
[----:B------:R-:W-:Y:S01]  /*07a0*/  UMOV UR8, 0x33145c00 ;  /* 0x33145c0000087882 */ /* 0x000fe20000000000 */
[----:B------:R-:W-:-:S04]  /*07b0*/  UMOV UR9, 0x3c91a626 ;  /* 0x3c91a62600097882 */ /* 0x000fc80000000000 */
[----:B------:R-:W0:Y:S08]  /*07c0*/  F2I.F64 R0, R6 ;  /* 0x0000000600007311 */ /* 0x000e300000301100 */
[----:B0-----:R-:W0:Y:S02]  /*07d0*/  I2F.F64 R16, R0 ;  /* 0x0000000000107312 */ /* 0x001e240000201c00 */
[----:B0-----:R-:W-:-:S08]  /*07e0*/  DFMA R8, R16, -UR4, R4 ;  /* 0x8000000410087c2b */ /* 0x001fd00008000004 */
[----:B------:R-:W-:Y:S01]  /*07f0*/  DFMA R8, R16, -UR8, R8 ;  /* 0x8000000810087c2b */ /* 0x000fe20008000008 */
[----:B------:R-:W-:Y:S01]  /*0800*/  UMOV UR8, 0x252049c0 ;  /* 0x252049c000087882 */ /* 0x000fe20000000000 */
[----:B------:R-:W-:-:S06]  /*0810*/  UMOV UR9, 0x397b839a ;  /* 0x397b839a00097882 */ /* 0x000fcc0000000000 */
[----:B------:R-:W-:Y:S01]  /*0820*/  DFMA R16, R16, -UR8, R8 ;  /* 0x8000000810107c2b */ /* 0x000fe20008000008 */
[----:B------:R-:W-:Y:S10]  /*0830*/  @!P0 BRA `(.L_x_9) ;  /* 0x0000000000088947 */ /* 0x000ff40003800000 */
[----:B------:R-:W-:-:S07]  /*0840*/  MOV R12, 0x860 ;  /* 0x00000860000c7802 */ /* 0x000fce0000000f00 */
[----:B------:R-:W-:Y:S05]  /*0850*/  CALL.REL.NOINC `($_Z14updatePosition8Particle9Parameter$__internal_trig_reduction_slowpathd) ;  /* 0x0000002c00487944 */ /* 0x000fea0003c00000 */
.L_x_9:
[----:B------:R-:W-:Y:S05]  /*0860*/  BSYNC.RECONVERGENT B0 ;  /* 0x0000000000007941 */ /* 0x000fea0003800200 */
.L_x_8:
[----:B------:R-:W0:Y:S01]  /*0870*/  LDCU.64 UR4, c[0x4][0x70] ;  /* 0x01000e00ff0477ac */ /* 0x000e220008000a00 */
[----:B------:R-:W-:Y:S02]  /*0880*/  IMAD.SHL.U32 R3, R0, 0x40, RZ ;  /* 0x0000004000037824 */ /* 0x000fe400078e00ff */
[----:B------:R-:W-:Y:S01]  /*0890*/  IMAD.MOV.U32 R22, RZ, RZ, 0x20fd8164 ;  /* 0x20fd8164ff167424 */ /* 0x000fe200078e00ff */
[----:B------:R-:W-:Y:S01]  /*08a0*/  DMUL R18, R16, R16 ;  /* 0x0000001010127228 */ /* 0x000fe20000000000 */
[----:B------:R-:W1:Y:S01]  /*08b0*/  LDCU.64 UR8, c[0x0][0x4e0] ;  /* 0x00009c00ff0877ac */ /* 0x000e620008000a00 */
[----:B------:R-:W-:-:S04]  /*08c0*/  LOP3.LUT R3, R3, 0x40, RZ, 0xc0, !PT ;  /* 0x0000004003037812 */ /* 0x000fc800078ec0ff */
[----:B0-----:R-:W-:Y:S01]  /*08d0*/  IADD3 R20, P0, PT, R3, UR4, RZ ;  /* 0x0000000403147c10 */ /* 0x001fe2000ff1e0ff */
[----:B------:R-:W0:Y:S04]  /*08e0*/  LDCU UR4, c[0x0][0x478] ;  /* 0x00008f00ff0477ac */ /* 0x000e280008000800 */
[----:B------:R-:W-:-:S05]  /*08f0*/  IMAD.X R21, RZ, RZ, UR5, P0 ;  /* 0x00000005ff157e24 */ /* 0x000fca00080e06ff */
[----:B------:R-:W2:Y:S04]  /*0900*/  LDG.E.128.CONSTANT R12, desc[UR6][R20.64] ;  /* 0x00000006140c7981 */ /* 0x000ea8000c1e9d00 */
[----:B------:R-:W3:Y:S04]  /*0910*/  LDG.E.128.CONSTANT R8, desc[UR6][R20.64+0x10] ;  /* 0x0000100614087981 */ /* 0x000ee8000c1e9d00 */
[----:B------:R-:W4:Y:S01]  /*0920*/  LDG.E.128.CONSTANT R4, desc[UR6][R20.64+0x20] ;  /* 0x0000200614047981 */ /* 0x000f22000c1e9d00 */
[----:B------:R-:W-:-:S04]  /*0930*/  LOP3.LUT R3, R0, 0x1, RZ, 0xc0, !PT ;  /* 0x0000000100037812 */ /* 0x000fc800078ec0ff */
[----:B------:R-:W-:Y:S01]  /*0940*/  ISETP.NE.U32.AND P0, PT, R3, 0x1, PT ;  /* 0x000000010300780c */ /* 0x000fe20003f05070 */
[----:B------:R-:W-:-:S03]  /*0950*/  IMAD.MOV.U32 R3, RZ, RZ, 0x3da8ff83 ;  /* 0x3da8ff83ff037424 */ /* 0x000fc600078e00ff */
[----:B------:R-:W-:Y:S02]  /*0960*/  FSEL R22, R22, -8.06006814911005101289e+34, !P0 ;  /* 0xf9785eba16167808 */ /* 0x000fe40004000000 */
[----:B------:R-:W-:-:S06]  /*0970*/  FSEL R23, -R3, 0.11223486810922622681, !P0 ;  /* 0x3de5db6503177808 */ /* 0x000fcc0004000100 */
[----:B--2---:R-:W-:-:S08]  /*0980*/  DFMA R12, R18, R22, R12 ;  /* 0x00000016120c722b */ /* 0x004fd0000000000c */
[----:B------:R-:W-:-:S08]  /*0990*/  DFMA R12, R18, R12, R14 ;  /* 0x0000000c120c722b */ /* 0x000fd0000000000e */
[----:B---3--:R-:W-:-:S08]  /*09a0*/  DFMA R8, R18, R12, R8 ;  /* 0x0000000c1208722b */ /* 0x008fd00000000008 */
[C---:B------:R-:W-:Y:S01]  /*09b0*/  DFMA R8, R18.reuse, R8, R10 ;  /* 0x000000081208722b */ /* 0x040fe2000000000a */
[----:B------:R-:W2:Y:S07]  /*09c0*/  LDC.64 R10, c[0x0][0x420] ;  /* 0x00010800ff0a7b82 */ /* 0x000eae0000000a00 */
[C---:B----4-:R-:W-:Y:S02]  /*09d0*/  DFMA R4, R18.reuse, R8, R4 ;  /* 0x000000081204722b */ /* 0x050fe40000000004 */
[----:B0-----:R-:W1:Y:S06]  /*09e0*/  F2F.F64.F32 R8, UR4 ;  /* 0x0000000400087d10 */ /* 0x001e6c0008201800 */
[----:B------:R-:W-:-:S08]  /*09f0*/  DFMA R4, R18, R4, R6 ;  /* 0x000000041204722b */ /* 0x000fd00000000006 */
[----:B------:R-:W-:Y:S02]  /*0a00*/  DFMA R16, R4, R16, R16 ;  /* 0x000000100410722b */ /* 0x000fe40000000010 */
[----:B------:R-:W-:Y:S01]  /*0a10*/  DFMA R4, R18, R4, 1 ;  /* 0x3ff000001204742b */ /* 0x000fe20000000004 */
[----:B--2---:R-:W-:-:S09]  /*0a20*/  IMAD.WIDE R10, R2, 0x8, R10 ;  /* 0x00000008020a7825 */ /* 0x004fd200078e020a */
[----:B------:R-:W-:Y:S02]  /*0a30*/  FSEL R6, R4, R16, !P0 ;  /* 0x0000001004067208 */ /* 0x000fe40004000000 */
[----:B------:R-:W-:Y:S02]  /*0a40*/  FSEL R7, R5, R17, !P0 ;  /* 0x0000001105077208 */ /* 0x000fe40004000000 */
[----:B------:R-:W-:-:S04]  /*0a50*/  LOP3.LUT P0, RZ, R0, 0x2, RZ, 0xc0, !PT ;  /* 0x0000000200ff7812 */ /* 0x000fc8000780c0ff */
[----:B------:R-:W-:-:S10]  /*0a60*/  DADD R4, RZ, -R6 ;  /* 0x00000000ff047229 */ /* 0x000fd40000000806 */
[----:B------:R-:W-:Y:S02]  /*0a70*/  FSEL R4, R6, R4, !P0 ;  /* 0x0000000406047208 */ /* 0x000fe40004000000 */
[----:B------:R-:W-:-:S06]  /*0a80*/  FSEL R5, R7, R5, !P0 ;  /* 0x0000000507057208 */ /* 0x000fcc0004000000 */
[----:B------:R-:W-:-:S08]  /*0a90*/  DADD R4, R4, 1 ;  /* 0x3ff0000004047429 */ /* 0x000fd00000000000 */
[----:B-1----:R-:W-:-:S07]  /*0aa0*/  DFMA R4, R4, UR8, R8 ;  /* 0x0000000804047c2b */ /* 0x002fce0008000008 */
[----:B------:R1:W-:Y:S04]  /*0ab0*/  STG.E.64 desc[UR6][R10.64], R4 ;  /* 0x000000040a007986 */ /* 0x0003e8000c101b06 */
.L_x_4:
[----:B012---:R-:W0:Y:S01]  /*0ac0*/  LDC.64 R4, c[0x0][0x420] ;  /* 0x00010800ff047b82 */ /* 0x007e220000000a00 */
[----:B------:R-:W1:Y:S01]  /*0ad0*/  LDCU.64 UR4, c[0x0][0x480] ;  /* 0x00009000ff0477ac */ /* 0x000e620008000a00 */
[----:B------:R-:W2:Y:S01]  /*0ae0*/  LDCU.64 UR8, c[0x0][0x4a8] ;  /* 0x00009500ff0877ac */ /* 0x000ea20008000a00 */
[----:B0-----:R-:W-:-:S05]  /*0af0*/  IMAD.WIDE R12, R2, 0x8, R4 ;  /* 0x00000008020c7825 */ /* 0x001fca00078e0204 */
[----:B------:R-:W3:Y:S01]  /*0b00*/  LDG.E.64 R4, desc[UR6][R12.64] ;  /* 0x000000060c047981 */ /* 0x000ee2000c1e1b00 */
[----:B------:R-:W-:Y:S01]  /*0b10*/  IMAD.MOV.U32 R10, RZ, RZ, 0x0 ;  /* 0x00000000ff0a7424 */ /* 0x000fe200078e00ff */
[----:B------:R-:W-:Y:S01]  /*0b20*/  BSSY.RECONVERGENT B0, `(.L_x_10) ;  /* 0x0000015000007945 */ /* 0x000fe20003800200 */
[----:B------:R-:W-:Y:S01]  /*0b30*/  IMAD.MOV.U32 R11, RZ, RZ, 0x3fd80000 ;  /* 0x3fd80000ff0b7424 */ /* 0x000fe200078e00ff */
[----:B---3--:R-:W-:-:S08]  /*0b40*/  DADD R4, R4, R4 ;  /* 0x0000000004047229 */ /* 0x008fd00000000004 */
[----:B-1----:R-:W-:-:S08]  /*0b50*/  DMUL R4, R4, UR4 ;  /* 0x0000000404047c28 */ /* 0x002fd00008000000 */
[----:B--2---:R-:W-:-:S06]  /*0b60*/  DMUL R4, R4, UR8 ;  /* 0x0000000804047c28 */ /* 0x004fcc0008000000 */
[----:B------:R-:W0:Y:S04]  /*0b70*/  MUFU.RSQ64H R9, R5 ;  /* 0x0000000500097308 */ /* 0x000e280000001c00 */
[----:B------:R-:W-:-:S05]  /*0b80*/  VIADD R8, R5, 0xfcb00000 ;  /* 0xfcb0000005087836 */ /* 0x000fca0000000000 */
[----:B------:R-:W-:Y:S01]  /*0b90*/  ISETP.GE.U32.AND P0, PT, R8, 0x7ca00000, PT ;  /* 0x7ca000000800780c */ /* 0x000fe20003f06070 */
[----:B0-----:R-:W-:-:S08]  /*0ba0*/  DMUL R6, R8, R8 ;  /* 0x0000000808067228 */ /* 0x001fd00000000000 */
[----:B------:R-:W-:-:S08]  /*0bb0*/  DFMA R6, R4, -R6, 1 ;  /* 0x3ff000000406742b */ /* 0x000fd00000000806 */
[----:B------:R-:W-:Y:S02]  /*0bc0*/  DFMA R10, R6, R10, 0.5 ;  /* 0x3fe00000060a742b */ /* 0x000fe4000000000a */
[----:B------:R-:W-:-:S08]  /*0bd0*/  DMUL R6, R8, R6 ;  /* 0x0000000608067228 */ /* 0x000fd00000000000 */
[----:B------:R-:W-:-:S08]  /*0be0*/  DFMA R12, R10, R6, R8 ;  /* 0x000000060a0c722b */ /* 0x000fd00000000008 */
[----:B------:R-:W-:Y:S02]  /*0bf0*/  DMUL R14, R4, R12 ;  /* 0x0000000c040e7228 */ /* 0x000fe40000000000 */
[----:B------:R-:W-:Y:S02]  /*0c00*/  VIADD R11, R13, 0xfff00000 ;  /* 0xfff000000d0b7836 */ /* 0x000fe40000000000 */
[----:B------:R-:W-:-:S04]  /*0c10*/  IMAD.MOV.U32 R10, RZ, RZ, R12 ;  /* 0x000000ffff0a7224 */ /* 0x000fc800078e000c */
[----:B------:R-:W-:-:S08]  /*0c20*/  DFMA R16, R14, -R14, R4 ;  /* 0x8000000e0e10722b */ /* 0x000fd00000000004 */
[----:B------:R-:W-:Y:S01]  /*0c30*/  DFMA R6, R16, R10, R14 ;  /* 0x0000000a1006722b */ /* 0x000fe2000000000e */
[----:B------:R-:W-:Y:S10]  /*0c40*/  @!P0 BRA `(.L_x_11) ;  /* 0x0000000000088947 */ /* 0x000ff40003800000 */
[----:B------:R-:W-:-:S07]  /*0c50*/  MOV R0, 0xc70 ;  /* 0x00000c7000007802 */ /* 0x000fce0000000f00 */
[----:B------:R-:W-:Y:S05]  /*0c60*/  CALL.REL.NOINC `($__internal_1_$__cuda_sm20_dsqrt_rn_f64_mediumpath_v1) ;  /* 0x0000002400307944 */ /* 0x000fea0003c00000 */
.L_x_11:
[----:B------:R-:W-:Y:S05]  /*0c70*/  BSYNC.RECONVERGENT B0 ;  /* 0x0000000000007941 */ /* 0x000fea0003800200 */
.L_x_10:
[----:B------:R-:W0:Y:S02]  /*0c80*/  LDC.64 R4, c[0x0][0x410] ;  /* 0x00010400ff047b82 */ /* 0x000e240000000a00 */
[----:B0-----:R-:W-:-:S05]  /*0c90*/  IMAD.WIDE R4, R2, 0x30, R4 ;  /* 0x0000003002047825 */ /* 0x001fca00078e0204 */
[----:B------:R-:W2:Y:S01]  /*0ca0*/  LDG.E R16, desc[UR6][R4.64+0x18] ;  /* 0x0000180604107981 */ /* 0x000ea2000c1e1900 */
[----:B------:R-:W-:Y:S01]  /*0cb0*/  BSSY.RECONVERGENT B0, `(.L_x_12) ;  /* 0x0000051000007945 */ /* 0x000fe20003800200 */
[----:B--2---:R-:W-:-:S13]  /*0cc0*/  ISETP.NE.AND P0, PT, R16, 0x1, PT ;  /* 0x000000011000780c */ /* 0x004fda0003f05270 */
[----:B------:R-:W-:Y:S05]  /*0cd0*/  @!P0 BRA `(.L_x_13) ;  /* 0x0000000400308947 */ /* 0x000fea0003800000 */
[----:B------:R-:W2:Y:S04]  /*0ce0*/  LDG.E.64 R12, desc[UR6][R4.64] ;  /* 0x00000006040c7981 */ /* 0x000ea8000c1e1b00 */
[----:B------:R-:W3:Y:S04]  /*0cf0*/  LDG.E.64 R8, desc[UR6][R4.64+0x10] ;  /* 0x0000100604087981 */ /* 0x000ee8000c1e1b00 */
[----:B------:R-:W4:Y:S01]  /*0d00*/  LDG.E.64 R10, desc[UR6][R4.64+0x8] ;  /* 0x00000806040a7981 */ /* 0x000f22000c1e1b00 */
[----:B------:R-:W-:Y:S01]  /*0d10*/  IMAD.MOV.U32 R18, RZ, RZ, 0x3e055027 ;  /* 0x3e055027ff127424 */ /* 0x000fe200078e00ff */
[----:B------:R-:W-:Y:S01]  /*0d20*/  BSSY.RECONVERGENT B1, `(.L_x_14) ;  /* 0x0000040000017945 */ /* 0x000fe20003800200 */
[----:B--2---:R-:W-:-:S04]  /*0d30*/  SHF.R.U32.HI R0, RZ, 0x2, R13 ;  /* 0x00000002ff007819 */ /* 0x004fc8000001160d */
[----:B------:R-:W-:Y:S01]  /*0d40*/  LOP3.LUT R0, R0, R13, RZ, 0x3c, !PT ;  /* 0x0000000d00007212 */ /* 0x000fe200078e3cff */
[----:B---3--:R-:W-:Y:S01]  /*0d50*/  IMAD.SHL.U32 R3, R9, 0x10, RZ ;  /* 0x0000001009037824 */ /* 0x008fe200078e00ff */
[----:B------:R0:W-:Y:S03]  /*0d60*/  STG.E.64 desc[UR6][R4.64+0x8], R8 ;  /* 0x0000080804007986 */ /* 0x0001e6000c101b06 */
[----:B------:R-:W-:-:S05]  /*0d70*/  IMAD.SHL.U32 R13, R0, 0x2, RZ ;  /* 0x00000002000d7824 */ /* 0x000fca00078e00ff */
[----:B------:R-:W-:Y:S01]  /*0d80*/  LOP3.LUT R14, R0, R13, R3, 0x96, !PT ;  /* 0x0000000d000e7212 */ /* 0x000fe200078e9603 */
[----:B------:R-:W-:Y:S01]  /*0d90*/  IMAD.MOV.U32 R3, RZ, RZ, 0x2f800000 ;  /* 0x2f800000ff037424 */ /* 0x000fe200078e00ff */
[----:B----4-:R-:W-:Y:S02]  /*0da0*/  SHF.R.U32.HI R13, RZ, 0x2, R10 ;  /* 0x00000002ff0d7819 */ /* 0x010fe4000001160a */
[----:B------:R-:W-:Y:S02]  /*0db0*/  LOP3.LUT R14, R14, R9, RZ, 0x3c, !PT ;  /* 0x000000090e0e7212 */ /* 0x000fe400078e3cff */
[----:B------:R-:W-:Y:S02]  /*0dc0*/  LOP3.LUT R13, R13, R10, RZ, 0x3c, !PT ;  /* 0x0000000a0d0d7212 */ /* 0x000fe400078e3cff */
[----:B------:R-:W-:Y:S01]  /*0dd0*/  IADD3 R0, PT, PT, R12, 0x587c5, R14 ;  /* 0x000587c50c007810 */ /* 0x000fe20007ffe00e */
[----:B------:R-:W-:-:S03]  /*0de0*/  IMAD.SHL.U32 R10, R14, 0x10, RZ ;  /* 0x000000100e0a7824 */ /* 0x000fc600078e00ff */
[----:B------:R-:W-:-:S05]  /*0df0*/  I2FP.F32.U32 R0, R0 ;  /* 0x0000000000007245 */ /* 0x000fca0000201000 */
[----:B------:R-:W-:-:S05]  /*0e00*/  FFMA R0, R0, R3, 1.1641532182693481445e-10 ;  /* 0x2f00000000007423 */ /* 0x000fca0000000003 */
[----:B------:R-:W-:-:S04]  /*0e10*/  FSETP.GEU.AND P0, PT, R0, 1.175494350822287508e-38, PT ;  /* 0x008000000000780b */ /* 0x000fc80003f0e000 */
[----:B------:R-:W-:-:S09]  /*0e20*/  FSEL R15, RZ, -23, P0 ;  /* 0xc1b80000ff0f7808 */ /* 0x000fd20000000000 */
[----:B------:R-:W-:-:S04]  /*0e30*/  @!P0 FMUL R0, R0, 8388608 ;  /* 0x4b00000000008820 */ /* 0x000fc80000400000 */
[C---:B------:R-:W-:Y:S01]  /*0e40*/  VIADD R3, R0.reuse, 0xc0d55555 ;  /* 0xc0d5555500037836 */ /* 0x040fe20000000000 */
[----:B------:R-:W-:-:S04]  /*0e50*/  ISETP.GT.U32.AND P0, PT, R0, 0x7f7fffff, PT ;  /* 0x7f7fffff0000780c */ /* 0x000fc80003f04070 */
[----:B------:R-:W-:-:S05]  /*0e60*/  LOP3.LUT R17, R3, 0xff800000, RZ, 0xc0, !PT ;  /* 0xff80000003117812 */ /* 0x000fca00078ec0ff */
[----:B------:R-:W-:-:S04]  /*0e70*/  IMAD.IADD R3, R0, 0x1, -R17 ;  /* 0x0000000100037824 */ /* 0x000fc800078e0a11 */
[----:B------:R-:W-:-:S04]  /*0e80*/  FADD R3, R3, -1 ;  /* 0xbf80000003037421 */ /* 0x000fc80000000000 */
[----:B------:R-:W-:-:S04]  /*0e90*/  FFMA R18, R3, -R18, 0.14084610342979431152 ;  /* 0x3e1039f603127423 */ /* 0x000fc80000000812 */
[----:B------:R-:W-:-:S04]  /*0ea0*/  FFMA R18, R3, R18, -0.12148627638816833496 ;  /* 0xbdf8cdcc03127423 */ /* 0x000fc80000000012 */
[----:B------:R-:W-:-:S04]  /*0eb0*/  FFMA R18, R3, R18, 0.13980610668659210205 ;  /* 0x3e0f295503127423 */ /* 0x000fc80000000012 */
[----:B------:R-:W-:-:S04]  /*0ec0*/  FFMA R18, R3, R18, -0.16684235632419586182 ;  /* 0xbe2ad8b903127423 */ /* 0x000fc80000000012 */
[----:B------:R-:W-:-:S04]  /*0ed0*/  FFMA R18, R3, R18, 0.20012299716472625732 ;  /* 0x3e4ced0b03127423 */ /* 0x000fc80000000012 */
[----:B------:R-:W-:-:S04]  /*0ee0*/  FFMA R18, R3, R18, -0.24999669194221496582 ;  /* 0xbe7fff2203127423 */ /* 0x000fc80000000012 */
[----:B------:R-:W-:-:S04]  /*0ef0*/  FFMA R18, R3, R18, 0.33333182334899902344 ;  /* 0x3eaaaa7803127423 */ /* 0x000fc80000000012 */
[C---:B------:R-:W-:Y:S01]  /*0f00*/  FFMA R20, R3.reuse, R18, -0.5 ;  /* 0xbf00000003147423 */ /* 0x040fe20000000012 */
[----:B------:R-:W-:Y:S01]  /*0f10*/  I2FP.F32.S32 R18, R17 ;  /* 0x0000001100127245 */ /* 0x000fe20000201400 */
[----:B------:R-:W-:Y:S02]  /*0f20*/  IMAD.MOV.U32 R17, RZ, RZ, 0x7f800000 ;  /* 0x7f800000ff117424 */ /* 0x000fe400078e00ff */
[C---:B------:R-:W-:Y:S02]  /*0f30*/  FMUL R20, R3.reuse, R20 ;  /* 0x0000001403147220 */ /* 0x040fe40000400000 */
[----:B------:R-:W-:Y:S02]  /*0f40*/  FFMA R15, R18, 1.1920928955078125e-07, R15 ;  /* 0x34000000120f7823 */ /* 0x000fe4000000000f */
[----:B------:R-:W-:Y:S01]  /*0f50*/  FFMA R20, R3, R20, R3 ;  /* 0x0000001403147223 */ /* 0x000fe20000000003 */
[----:B------:R-:W-:-:S03]  /*0f60*/  IMAD.SHL.U32 R3, R13, 0x2, RZ ;  /* 0x000000020d037824 */ /* 0x000fc600078e00ff */
[----:B------:R-:W-:Y:S01]  /*0f70*/  FFMA R20, R15, 0.69314718246459960938, R20 ;  /* 0x3f3172180f147823 */ /* 0x000fe20000000014 */
[----:B------:R-:W-:Y:S01]  /*0f80*/  @P0 FFMA R20, R0, R17, +INF ;  /* 0x7f80000000140423 */ /* 0x000fe20000000011 */
[----:B------:R-:W-:Y:S01]  /*0f90*/  LOP3.LUT R3, R13, R3, R10, 0x96, !PT ;  /* 0x000000030d037212 */ /* 0x000fe200078e960a */
[----:B------:R-:W-:Y:S01]  /*0fa0*/  VIADD R10, R12, 0xb0f8a ;  /* 0x000b0f8a0c0a7836 */ /* 0x000fe20000000000 */
[----:B------:R-:W-:Y:S01]  /*0fb0*/  FSETP.NEU.AND P0, PT, R0, RZ, PT ;  /* 0x000000ff0000720b */ /* 0x000fe20003f0d000 */
[----:B------:R-:W-:Y:S01]  /*0fc0*/  FMUL R20, R20, -2 ;  /* 0xc000000014147820 */ /* 0x000fe20000400000 */
[----:B------:R-:W-:Y:S02]  /*0fd0*/  LOP3.LUT R15, R3, R14, RZ, 0x3c, !PT ;  /* 0x0000000e030f7212 */ /* 0x000fe400078e3cff */
[----:B------:R0:W-:Y:S02]  /*0fe0*/  STG.E.64 desc[UR6][R4.64], R10 ;  /* 0x0000000a04007986 */ /* 0x0001e4000c101b06 */
[----:B------:R-:W-:Y:S01]  /*0ff0*/  FSEL R20, R20, +INF , P0 ;  /* 0x7f80000014147808 */ /* 0x000fe20000000000 */
[----:B------:R-:W-:Y:S01]  /*1000*/  IMAD.IADD R0, R15, 0x1, R10 ;  /* 0x000000010f007824 */ /* 0x000fe200078e020a */
[----:B------:R0:W-:Y:S02]  /*1010*/  STG.E.64 desc[UR6][R4.64+0x10], R14 ;  /* 0x0000100e04007986 */ /* 0x0001e4000c101b06 */
[----:B------:R0:W1:Y:S01]  /*1020*/  MUFU.RSQ R13, R20 ;  /* 0x00000014000d7308 */ /* 0x0000620000001400 */
[----:B------:R-:W-:Y:S01]  /*1030*/  VIADD R3, R20, 0xf3000000 ;  /* 0xf300000014037836 */ /* 0x000fe20000000000 */
[----:B------:R-:W-:-:S04]  /*1040*/  I2FP.F32.U32 R0, R0 ;  /* 0x0000000000007245 */ /* 0x000fc80000201000 */
[----:B------:R-:W-:Y:S01]  /*1050*/  ISETP.GT.U32.AND P0, PT, R3, 0x727fffff, PT ;  /* 0x727fffff0300780c */ /* 0x000fe20003f04070 */
[----:B------:R-:W-:-:S04]  /*1060*/  IMAD.MOV.U32 R3, RZ, RZ, 0x30c90fdb ;  /* 0x30c90fdbff037424 */ /* 0x000fc800078e00ff */
[----:B------:R-:W-:-:S08]  /*1070*/  FFMA R3, R0, R3, 7.314590599882819788e-10 ;  /* 0x30490fdb00037423 */ /* 0x000fd00000000003 */
[----:B01----:R-:W-:Y:S05]  /*1080*/  @!P0 BRA `(.L_x_15) ;  /* 0x0000000000148947 */ /* 0x003fea0003800000 */
[----:B------:R-:W-:Y:S01]  /*1090*/  IMAD.MOV.U32 R0, RZ, RZ, R20 ;  /* 0x000000ffff007224 */ /* 0x000fe200078e0014 */
[----:B------:R-:W-:-:S07]  /*10a0*/  MOV R14, 0x10c0 ;  /* 0x000010c0000e7802 */ /* 0x000fce0000000f00 */
[----:B------:R-:W-:Y:S05]  /*10b0*/  CALL.REL.NOINC `($__internal_2_$__cuda_sm20_sqrt_rn_f32_slowpath) ;  /* 0x0000002000d87944 */ /* 0x000fea0003c00000 */
[----:B------:R-:W-:Y:S01]  /*10c0*/  IMAD.MOV.U32 R8, RZ, RZ, R9 ;  /* 0x000000ffff087224 */ /* 0x000fe200078e0009 */
[----:B------:R-:W-:Y:S06]  /*10d0*/  BRA `(.L_x_16) ;  /* 0x0000000000107947 */ /* 0x000fec0003800000 */
.L_x_15:
[----:B------:R-:W-:Y:S01]  /*10e0*/  FMUL.FTZ R9, R20, R13 ;  /* 0x0000000d14097220 */ /* 0x000fe20000410000 */
[----:B------:R-:W-:-:S03]  /*10f0*/  FMUL.FTZ R13, R13, 0.5 ;  /* 0x3f0000000d0d7820 */ /* 0x000fc60000410000 */
[----:B------:R-:W-:-:S04]  /*1100*/  FFMA R8, -R9, R9, R20 ;  /* 0x0000000909087223 */ /* 0x000fc80000000114 */
[----:B------:R-:W-:-:S07]  /*1110*/  FFMA R8, R8, R13, R9 ;  /* 0x0000000d08087223 */ /* 0x000fce0000000009 */
.L_x_16:
[----:B------:R-:W-:Y:S05]  /*1120*/  BSYNC.RECONVERGENT B1 ;  /* 0x0000000000017941 */ /* 0x000fea0003800200 */
.L_x_14:
[----:B------:R-:W-:-:S04]  /*1130*/  FMUL.RZ R0, R3, 0.15915493667125701904 ;  /* 0x3e22f98303007820 */ /* 0x000fc8000040c000 */
[----:B------:R-:W0:Y:S08]  /*1140*/  MUFU.COS R3, R0 ;  /* 0x0000000000037308 */ /* 0x000e300000000000 */
[----:B------:R-:W1:Y:S01]  /*1150*/  MUFU.SIN R9, R0 ;  /* 0x0000000000097308 */ /* 0x000e620000000400 */
[----:B0-----:R-:W-:-:S05]  /*1160*/  FMUL R3, R3, R8 ;  /* 0x0000000803037220 */ /* 0x001fca0000400000 */
[----:B------:R0:W-:Y:S01]  /*1170*/  STG.E desc[UR6][R4.64+0x20], R3 ;  /* 0x0000200304007986 */ /* 0x0001e2000c101906 */
[----:B-1----:R-:W-:Y:S01]  /*1180*/  FMUL R8, R9, R8 ;  /* 0x0000000809087220 */ /* 0x002fe20000400000 */
[----:B------:R-:W-:Y:S06]  /*1190*/  BRA `(.L_x_17) ;  /* 0x0000000000087947 */ /* 0x000fec0003800000 */
.L_x_13:
[----:B------:R-:W2:Y:S02]  /*11a0*/  LDG.E R3, desc[UR6][R4.64+0x20] ;  /* 0x0000200604037981 */ /* 0x000ea4000c1e1900 */
[----:B--2---:R-:W-:-:S07]  /*11b0*/  IMAD.MOV.U32 R8, RZ, RZ, R3 ;  /* 0x000000ffff087224 */ /* 0x004fce00078e0003 */
.L_x_17:
[----:B------:R-:W-:Y:S05]  /*11c0*/  BSYNC.RECONVERGENT B0 ;  /* 0x0000000000007941 */ /* 0x000fea0003800200 */
.L_x_12:
[----:B------:R-:W-:Y:S01]  /*11d0*/  ISETP.NE.AND P0, PT, R16, 0x1, PT ;  /* 0x000000011000780c */ /* 0x000fe20003f05270 */
[----:B------:R-:W-:Y:S01]  /*11e0*/  BSSY.RECONVERGENT B0, `(.L_x_18) ;  /* 0x000004f000007945 */ /* 0x000fe20003800200 */
[----:B------:R-:W-:-:S11]  /*11f0*/  IMAD.MOV.U32 R17, RZ, RZ, RZ ;  /* 0x000000ffff117224 */ /* 0x000fd600078e00ff */
[----:B------:R-:W-:Y:S05]  /*1200*/  @P0 BRA `(.L_x_19) ;  /* 0x0000000400300947 */ /* 0x000fea0003800000 */
[----:B------:R-:W2:Y:S04]  /*1210*/  LDG.E.64 R14, desc[UR6][R4.64] ;  /* 0x00000006040e7981 */ /* 0x000ea8000c1e1b00 */
[----:B------:R-:W0:Y:S04]  /*1220*/  LDG.E.64 R10, desc[UR6][R4.64+0x10] ;  /* 0x00001006040a7981 */ /* 0x000e28000c1e1b00 */
[----:B------:R-:W3:Y:S01]  /*1230*/  LDG.E.64 R12, desc[UR6][R4.64+0x8] ;  /* 0x00000806040c7981 */ /* 0x000ee2000c1e1b00 */
[----:B------:R-:W-:Y:S01]  /*1240*/  IMAD.MOV.U32 R18, RZ, RZ, 0x3e055027 ;  /* 0x3e055027ff127424 */ /* 0x000fe200078e00ff */
[----:B------:R-:W-:Y:S01]  /*1250*/  BSSY.RECONVERGENT B1, `(.L_x_20) ;  /* 0x0000040000017945 */ /* 0x000fe20003800200 */
[----:B--2---:R-:W-:-:S04]  /*1260*/  SHF.R.U32.HI R0, RZ, 0x2, R15 ;  /* 0x00000002ff007819 */ /* 0x004fc8000001160f */
[----:B------:R-:W-:Y:S01]  /*1270*/  LOP3.LUT R0, R0, R15, RZ, 0x3c, !PT ;  /* 0x0000000f00007212 */ /* 0x000fe200078e3cff */
[----:B0-----:R-:W-:Y:S01]  /*1280*/  IMAD.SHL.U32 R3, R11, 0x10, RZ ;  /* 0x000000100b037824 */ /* 0x001fe200078e00ff */
[----:B------:R0:W-:Y:S03]  /*1290*/  STG.E.64 desc[UR6][R4.64+0x8], R10 ;  /* 0x0000080a04007986 */ /* 0x0001e6000c101b06 */
[----:B------:R-:W-:-:S05]  /*12a0*/  IMAD.SHL.U32 R9, R0, 0x2, RZ ;  /* 0x0000000200097824 */ /* 0x000fca00078e00ff */
[----:B------:R-:W-:Y:S01]  /*12b0*/  LOP3.LUT R16, R0, R9, R3, 0x96, !PT ;  /* 0x0000000900107212 */ /* 0x000fe200078e9603 */
[----:B------:R-:W-:Y:S01]  /*12c0*/  IMAD.MOV.U32 R3, RZ, RZ, 0x2f800000 ;  /* 0x2f800000ff037424 */ /* 0x000fe200078e00ff */
[----:B---3--:R-:W-:Y:S02]  /*12d0*/  SHF.R.U32.HI R9, RZ, 0x2, R12 ;  /* 0x00000002ff097819 */ /* 0x008fe4000001160c */
        /* <DEDUP_REMOVED lines=51> */
.L_x_21:
[----:B------:R-:W-:Y:S01]  /*1610*/  FMUL.FTZ R0, R15, R14 ;  /* 0x0000000e0f007220 */ /* 0x000fe20000410000 */
[----:B------:R-:W-:-:S03]  /*1620*/  FMUL.FTZ R14, R14, 0.5 ;  /* 0x3f0000000e0e7820 */ /* 0x000fc60000410000 */
[----:B------:R-:W-:-:S04]  /*1630*/  FFMA R15, -R0, R0, R15 ;  /* 0x00000000000f7223 */ /* 0x000fc8000000010f */
[----:B------:R-:W-:-:S07]  /*1640*/  FFMA R0, R15, R14, R0 ;  /* 0x0000000e0f007223 */ /* 0x000fce0000000000 */
.L_x_22:
[----:B------:R-:W-:Y:S05]  /*1650*/  BSYNC.RECONVERGENT B1 ;  /* 0x0000000000017941 */ /* 0x000fea0003800200 */
.L_x_20:
[----:B------:R-:W-:Y:S01]  /*1660*/  FMUL.RZ R10, R3, 0.15915493667125701904 ;  /* 0x3e22f983030a7820 */ /* 0x000fe2000040c000 */
[----:B------:R-:W-:-:S03]  /*1670*/  IMAD.MOV.U32 R17, RZ, RZ, 0x1 ;  /* 0x00000001ff117424 */ /* 0x000fc600078e00ff */
[----:B------:R-:W0:Y:S02]  /*1680*/  MUFU.COS R3, R10 ;  /* 0x0000000a00037308 */ /* 0x000e240000000000 */
[----:B0-----:R-:W-:-:S06]  /*1690*/  FMUL R9, R3, R0 ;  /* 0x0000000003097220 */ /* 0x001fcc0000400000 */
[----:B------:R-:W0:Y:S01]  /*16a0*/  MUFU.SIN R3, R10 ;  /* 0x0000000a00037308 */ /* 0x000e220000000400 */
[----:B------:R1:W-:Y:S02]  /*16b0*/  STG.E desc[UR6][R4.64+0x20], R9 ;  /* 0x0000200904007986 */ /* 0x0003e4000c101906 */
[----:B01----:R-:W-:-:S07]  /*16c0*/  FMUL R3, R3, R0 ;  /* 0x0000000003037220 */ /* 0x003fce0000400000 */
.L_x_19:
[----:B------:R-:W-:Y:S05]  /*16d0*/  BSYNC.RECONVERGENT B0 ;  /* 0x0000000000007941 */ /* 0x000fea0003800200 */
.L_x_18:
[----:B------:R-:W1:Y:S01]  /*16e0*/  LDC.64 R22, c[0x0][0x380] ;  /* 0x0000e000ff167b82 */ /* 0x000e620000000a00 */
[----:B------:R2:W-:Y:S01]  /*16f0*/  STG.E desc[UR6][R4.64+0x18], R17 ;  /* 0x0000181104007986 */ /* 0x0005e2000c101906 */
[----:B------:R-:W3:Y:S06]  /*1700*/  LDCU UR4, c[0x0][0x484] ;  /* 0x00009080ff0477ac */ /* 0x000eec0008000800 */
[----:B------:R-:W4:Y:S01]  /*1710*/  LDC.64 R10, c[0x0][0x480] ;  /* 0x00012000ff0a7b82 */ /* 0x000f220000000a00 */
[----:B-1----:R-:W-:-:S06]  /*1720*/  IMAD.WIDE R22, R2, 0x8, R22 ;  /* 0x0000000802167825 */ /* 0x002fcc00078e0216 */
[----:B------:R-:W5:Y:S01]  /*1730*/  LDG.E.64 R22, desc[UR6][R22.64] ;  /* 0x0000000616167981 */ /* 0x000f62000c1e1b00 */
[----:B---3--:R-:W4:Y:S01]  /*1740*/  MUFU.RCP64H R13, UR4 ;  /* 0x00000004000d7d08 */ /* 0x008f220008001800 */
[----:B------:R-:W-:Y:S01]  /*1750*/  IMAD.MOV.U32 R12, RZ, RZ, 0x1 ;  /* 0x00000001ff0c7424 */ /* 0x000fe200078e00ff */
[----:B------:R-:W-:Y:S06]  /*1760*/  BSSY.RECONVERGENT B0, `(.L_x_23) ;  /* 0x0000018000007945 */ /* 0x000fec0003800200 */
[----:B------:R-:W2:Y:S01]  /*1770*/  F2F.F64.F32 R8, R8 ;  /* 0x0000000800087310 */ /* 0x000ea20000201800 */
[----:B----4-:R-:W-:-:S02]  /*1780*/  DFMA R14, R12, -R10, 1 ;  /* 0x3ff000000c0e742b */ /* 0x010fc4000000080a */
[----:B--2---:R-:W-:-:S06]  /*1790*/  DMUL R16, R8, R6 ;  /* 0x0000000608107228 */ /* 0x004fcc0000000000 */
[----:B------:R-:W-:-:S08]  /*17a0*/  DFMA R14, R14, R14, R14 ;  /* 0x0000000e0e0e722b */ /* 0x000fd0000000000e */
[----:B------:R-:W-:Y:S01]  /*17b0*/  DFMA R14, R12, R14, R12 ;  /* 0x0000000e0c0e722b */ /* 0x000fe2000000000c */
[----:B------:R-:W-:-:S07]  /*17c0*/  FSETP.GEU.AND P1, PT, |R17|, 6.5827683646048100446e-37, PT ;  /* 0x036000001100780b */ /* 0x000fce0003f2e200 */
[----:B------:R-:W-:-:S08]  /*17d0*/  DFMA R12, R14, -R10, 1 ;  /* 0x3ff000000e0c742b */ /* 0x000fd0000000080a */
[----:B------:R-:W-:-:S08]  /*17e0*/  DFMA R12, R14, R12, R14 ;  /* 0x0000000c0e0c722b */ /* 0x000fd0000000000e */
[----:B0-----:R-:W-:-:S08]  /*17f0*/  DMUL R4, R16, R12 ;  /* 0x0000000c10047228 */ /* 0x001fd00000000000 */
[----:B------:R-:W-:-:S08]  /*1800*/  DFMA R10, R4, -R10, R16 ;  /* 0x8000000a040a722b */ /* 0x000fd00000000010 */
[----:B------:R-:W-:-:S10]  /*1810*/  DFMA R4, R12, R10, R4 ;  /* 0x0000000a0c04722b */ /* 0x000fd40000000004 */
[----:B------:R-:W-:-:S05]  /*1820*/  FFMA R0, RZ, UR4, R5 ;  /* 0x00000004ff007c23 */ /* 0x000fca0008000005 */
[----:B------:R-:W-:-:S13]  /*1830*/  FSETP.GT.AND P0, PT, |R0|, 1.469367938527859385e-39, PT ;  /* 0x001000000000780b */ /* 0x000fda0003f04200 */
[----:B------:R-:W-:Y:S05]  /*1840*/  @P0 BRA P1, `(.L_x_24) ;  /* 0x0000000000240947 */ /* 0x000fea0000800000 */
[----:B------:R-:W0:Y:S01]  /*1850*/  LDCU.64 UR4, c[0x0][0x480] ;  /* 0x00009000ff0477ac */ /* 0x000e220008000a00 */
[----:B------:R-:W-:Y:S01]  /*1860*/  IMAD.MOV.U32 R12, RZ, RZ, R16 ;  /* 0x000000ffff0c7224 */ /* 0x000fe200078e0010 */
[----:B------:R-:W-:Y:S01]  /*1870*/  MOV R0, 0x18c0 ;  /* 0x000018c000007802 */ /* 0x000fe20000000f00 */
[----:B------:R-:W-:Y:S02]  /*1880*/  IMAD.MOV.U32 R13, RZ, RZ, R17 ;  /* 0x000000ffff0d7224 */ /* 0x000fe400078e0011 */
[----:B0-----:R-:W-:Y:S02]  /*1890*/  IMAD.U32 R10, RZ, RZ, UR4 ;  /* 0x00000004ff0a7e24 */ /* 0x001fe4000f8e00ff */
[----:B------:R-:W-:-:S07]  /*18a0*/  IMAD.U32 R11, RZ, RZ, UR5 ;  /* 0x00000005ff0b7e24 */ /* 0x000fce000f8e00ff */
[----:B-----5:R-:W-:Y:S05]  /*18b0*/  CALL.REL.NOINC `($__internal_0_$__cuda_sm20_div_rn_f64_full) ;  /* 0x0000001000a87944 */ /* 0x020fea0003c00000 */
[----:B------:R-:W-:Y:S02]  /*18c0*/  IMAD.MOV.U32 R4, RZ, RZ, R8 ;  /* 0x000000ffff047224 */ /* 0x000fe400078e0008 */
[----:B------:R-:W-:-:S07]  /*18d0*/  IMAD.MOV.U32 R5, RZ, RZ, R9 ;  /* 0x000000ffff057224 */ /* 0x000fce00078e0009 */
.L_x_24:
[----:B------:R-:W-:Y:S05]  /*18e0*/  BSYNC.RECONVERGENT B0 ;  /* 0x0000000000007941 */ /* 0x000fea0003800200 */
.L_x_23:
[----:B------:R-:W0:Y:S01]  /*18f0*/  LDCU.64 UR8, c[0x0][0x428] ;  /* 0x00008500ff0877ac */ /* 0x000e220008000a00 */
[----:B-----5:R-:W-:Y:S01]  /*1900*/  DADD R8, R22, R4 ;  /* 0x0000000016087229 */ /* 0x020fe20000000004 */
[----:B------:R-:W-:Y:S01]  /*1910*/  BSSY.RECONVERGENT B0, `(.L_x_25) ;  /* 0x000007e000007945 */ /* 0x000fe20003800200 */
[----:B------:R-:W1:Y:S06]  /*1920*/  LDCU.64 UR4, c[0x0][0x428] ;  /* 0x00008500ff0477ac */ /* 0x000e6c0008000a00 */
[----:B0-----:R-:W-:Y:S01]  /*1930*/  DADD R8, R8, UR8 ;  /* 0x0000000808087e29 */ /* 0x001fe20008000000 */
[----:B-1----:R-:W-:Y:S01]  /*1940*/  ULOP3.LUT UR5, UR5, 0x7fffffff, URZ, 0xc0, !UPT ;  /* 0x7fffffff05057892 */ /* 0x002fe2000f8ec0ff */
[----:B------:R-:W-:-:S08]  /*1950*/  IMAD.U32 R4, RZ, RZ, UR4 ;  /* 0x00000004ff047e24 */ /* 0x000fd0000f8e00ff */
[----:B------:R-:W-:Y:S01]  /*1960*/  LOP3.LUT R13, R9, 0x7fffffff, RZ, 0xc0, !PT ;  /* 0x7fffffff090d7812 */ /* 0x000fe200078ec0ff */
[----:B------:R-:W-:Y:S02]  /*1970*/  IMAD.U32 R5, RZ, RZ, UR5 ;  /* 0x00000005ff057e24 */ /* 0x000fe4000f8e00ff */
[----:B------:R-:W-:Y:S01]  /*1980*/  IMAD.MOV.U32 R12, RZ, RZ, R8 ;  /* 0x000000ffff0c7224 */ /* 0x000fe200078e0008 */
[----:B------:R-:W-:-:S04]  /*1990*/  VIMNMX.U32 R0, PT, PT, R13, UR5, !PT ;  /* 0x000000050d007c48 */ /* 0x000fc8000ffe0000 */
[----:B------:R-:W-:-:S13]  /*19a0*/  ISETP.GE.U32.AND P0, PT, R0, 0x7ff00000, PT ;  /* 0x7ff000000000780c */ /* 0x000fda0003f06070 */
[----:B------:R-:W-:Y:S05]  /*19b0*/  @!P0 BRA `(.L_x_26) ;  /* 0x00000000001c8947 */ /* 0x000fea0003800000 */
[----:B------:R-:W-:-:S06]  /*19c0*/  DSETP.NAN.AND P0, PT, R4, R4, PT ;  /* 0x000000040400722a */ /* 0x000fcc0003f08000 */
[----:B------:R-:W-:-:S14]  /*19d0*/  DSETP.NUM.AND P0, PT, R12, R12, !P0 ;  /* 0x0000000c0c00722a */ /* 0x000fdc0004707000 */
[----:B------:R-:W-:Y:S02]  /*19e0*/  @P0 DSETP.NEU.AND P1, PT, R12, +INF , PT ;  /* 0x7ff000000c00042a */ /* 0x000fe40003f2d000 */
[----:B------:R-:W-:-:S06]  /*19f0*/  @!P0 DADD R10, R8, UR8 ;  /* 0x00000008080a8e29 */ /* 0x000fcc0008000000 */
[----:B------:R-:W-:Y:S02]  /*1a00*/  @P0 FSEL R10, R8, RZ, P1 ;  /* 0x000000ff080a0208 */ /* 0x000fe40000800000 */
[----:B------:R-:W-:Y:S01]  /*1a10*/  @P0 FSEL R11, R9, -QNAN , P1 ;  /* 0xfff80000090b0808 */ /* 0x000fe20000800000 */
[----:B------:R-:W-:Y:S06]  /*1a20*/  BRA `(.L_x_27) ;  /* 0x0000000400b07947 */ /* 0x000fec0003800000 */
.L_x_26:
[----:B------:R-:W-:Y:S01]  /*1a30*/  DSETP.NEU.AND P0, PT, R4, RZ, PT ;  /* 0x000000ff0400722a */ /* 0x000fe20003f0d000 */
[----:B------:R-:W-:Y:S02]  /*1a40*/  IMAD.MOV.U32 R10, RZ, RZ, 0x0 ;  /* 0x00000000ff0a7424 */ /* 0x000fe400078e00ff */
[----:B------:R-:W-:-:S11]  /*1a50*/  IMAD.MOV.U32 R11, RZ, RZ, -0x80000 ;  /* 0xfff80000ff0b7424 */ /* 0x000fd600078e00ff */
[----:B------:R-:W-:Y:S05]  /*1a60*/  @!P0 BRA `(.L_x_27) ;  /* 0x0000000400a08947 */ /* 0x000fea0003800000 */
[----:B------:R-:W-:Y:S01]  /*1a70*/  DSETP.GE.AND P0, PT, R12, R4, PT ;  /* 0x000000040c00722a */ /* 0x000fe20003f06000 */
[----:B------:R-:W-:Y:S02]  /*1a80*/  IMAD.MOV.U32 R10, RZ, RZ, R8 ;  /* 0x000000ffff0a7224 */ /* 0x000fe400078e0008 */
[----:B------:R-:W-:-:S11]  /*1a90*/  IMAD.MOV.U32 R11, RZ, RZ, R9 ;  /* 0x000000ffff0b7224 */ /* 0x000fd600078e0009 */
[----:B------:R-:W-:Y:S05]  /*1aa0*/  @!P0 BRA `(.L_x_27) ;  /* 0x0000000400908947 */ /* 0x000fea0003800000 */
[----:B------:R-:W-:Y:S01]  /*1ab0*/  ISETP.GT.U32.AND P0, PT, R13, 0xfffff, PT ;  /* 0x000fffff0d00780c */ /* 0x000fe20003f04070 */
[----:B------:R-:W-:Y:S01]  /*1ac0*/  BSSY.RECONVERGENT B1, `(.L_x_28) ;  /* 0x0000026000017945 */ /* 0x000fe20003800200 */
[----:B------:R-:W-:Y:S02]  /*1ad0*/  ISETP.GT.U32.AND P1, PT, R5, 0xfffff, PT ;  /* 0x000fffff0500780c */ /* 0x000fe40003f24070 */
[----:B------:R-:W-:Y:S02]  /*1ae0*/  SHF.R.U32.HI R0, RZ, 0x14, R13 ;  /* 0x00000014ff007819 */ /* 0x000fe4000001160d */
[----:B------:R-:W-:-:S07]  /*1af0*/  SHF.R.U32.HI R11, RZ, 0x14, R5 ;  /* 0x00000014ff0b7819 */ /* 0x000fce0000011605 */
[----:B------:R-:W-:Y:S02]  /*1b00*/  @!P0 DMUL R12, R12, 1.80143985094819840000e+16 ;  /* 0x435000000c0c8828 */ /* 0x000fe40000000000 */
[----:B------:R-:W-:-:S08]  /*1b10*/  @!P1 DMUL R4, R4, 1.80143985094819840000e+16 ;  /* 0x4350000004049828 */ /* 0x000fd00000000000 */
[----:B------:R-:W-:Y:S01]  /*1b20*/  @!P0 LEA.HI R10, R13, R0, RZ, 0xc ;  /* 0x000000000d0a8211 */ /* 0x000fe200078f60ff */
[----:B------:R-:W-:Y:S01]  /*1b30*/  IMAD.MOV.U32 R17, RZ, RZ, R12 ;  /* 0x000000ffff117224 */ /* 0x000fe200078e000c */
[----:B------:R-:W-:Y:S02]  /*1b40*/  @!P1 LEA.HI R14, R5, R11, RZ, 0xc ;  /* 0x0000000b050e9211 */ /* 0x000fe400078f60ff */
[----:B------:R-:W-:Y:S01]  /*1b50*/  LOP3.LUT R13, R13, 0xfffff, RZ, 0xc0, !PT ;  /* 0x000fffff0d0d7812 */ /* 0x000fe200078ec0ff */
[----:B------:R-:W-:Y:S01]  /*1b60*/  @!P0 VIADD R0, R10, 0xffffffca ;  /* 0xffffffca0a008836 */ /* 0x000fe20000000000 */
[----:B------:R-:W-:Y:S01]  /*1b70*/  LOP3.LUT R10, R5, 0xfffff, RZ, 0xc0, !PT ;  /* 0x000fffff050a7812 */ /* 0x000fe200078ec0ff */
[----:B------:R-:W-:Y:S01]  /*1b80*/  @!P1 VIADD R11, R14, 0xffffffca ;  /* 0xffffffca0e0b9836 */ /* 0x000fe20000000000 */
[----:B------:R-:W-:Y:S02]  /*1b90*/  LOP3.LUT R13, R13, 0x100000, RZ, 0xfc, !PT ;  /* 0x001000000d0d7812 */ /* 0x000fe400078efcff */
[----:B------:R-:W-:Y:S01]  /*1ba0*/  LOP3.LUT R10, R10, 0x100000, RZ, 0xfc, !PT ;  /* 0x001000000a0a7812 */ /* 0x000fe200078efcff */
[----:B------:R-:W-:-:S04]  /*1bb0*/  IMAD.IADD R15, R0, 0x1, -R11 ;  /* 0x00000001000f7824 */ /* 0x000fc800078e0a0b */
[----:B------:R-:W-:Y:S01]  /*1bc0*/  IMAD.MOV.U32 R12, RZ, RZ, R15 ;  /* 0x000000ffff0c7224 */ /* 0x000fe200078e000f */
[----:B------:R-:W-:-:S04]  /*1bd0*/  VIMNMX R14, PT, PT, RZ, R15, PT ;  /* 0x0000000fff0e7248 */ /* 0x000fc80003fe0100 */
[----:B------:R-:W-:-:S05]  /*1be0*/  IADD3 R0, PT, PT, R0, -R11, -R14 ;  /* 0x8000000b00007210 */ /* 0x000fca0007ffe80e */
[----:B------:R-:W-:-:S05]  /*1bf0*/  VIADD R0, R0, 0x1 ;  /* 0x0000000100007836 */ /* 0x000fca0000000000 */
[----:B------:R-:W-:-:S13]  /*1c00*/  LOP3.LUT P0, R0, R0, 0x3, RZ, 0xc0, !PT ;  /* 0x0000000300007812 */ /* 0x000fda000780c0ff */
[----:B------:R-:W-:Y:S05]  /*1c10*/  @!P0 BRA `(.L_x_29) ;  /* 0x0000000000408947 */ /* 0x000fea0003800000 */
[----:B------:R-:W-:Y:S01]  /*1c20*/  BSSY.RECONVERGENT B2, `(.L_x_30) ;  /* 0x000000e000027945 */ /* 0x000fe20003800200 */
[----:B------:R-:W-:Y:S02]  /*1c30*/  IMAD.MOV R0, RZ, RZ, -R0 ;  /* 0x000000ffff007224 */ /* 0x000fe400078e0a00 */
[----:B------:R-:W-:-:S07]  /*1c40*/  IMAD.MOV.U32 R12, RZ, RZ, R15 ;  /* 0x000000ffff0c7224 */ /* 0x000fce00078e000f */
.L_x_31:
[----:B------:R-:W-:Y:S01]  /*1c50*/  VIADD R0, R0, 0x1 ;  /* 0x0000000100007836 */ /* 0x000fe20000000000 */
[----:B------:R-:W-:Y:S01]  /*1c60*/  IADD3 R22, P0, PT, -R4, R17, RZ ;  /* 0x0000001104167210 */ /* 0x000fe20007f1e1ff */
[----:B------:R-:W-:-:S03]  /*1c70*/  VIADD R12, R12, 0xffffffff ;  /* 0xffffffff0c0c7836 */ /* 0x000fc60000000000 */
[----:B------:R-:W-:Y:S01]  /*1c80*/  ISETP.NE.AND P1, PT, R0, RZ, PT ;  /* 0x000000ff0000720c */ /* 0x000fe20003f25270 */
[----:B------:R-:W-:-:S05]  /*1c90*/  IMAD.X R16, R13, 0x1, ~R10, P0 ;  /* 0x000000010d107824 */ /* 0x000fca00000e0e0a */
[----:B------:R-:W-:-:S04]  /*1ca0*/  ISETP.GE.AND P0, PT, R16, RZ, PT ;  /* 0x000000ff1000720c */ /* 0x000fc80003f06270 */
[----:B------:R-:W-:Y:S02]  /*1cb0*/  SEL R22, R17, R22, !P0 ;  /* 0x0000001611167207 */ /* 0x000fe40004000000 */
[----:B------:R-:W-:-:S03]  /*1cc0*/  SEL R19, R13, R16, !P0 ;  /* 0x000000100d137207 */ /* 0x000fc60004000000 */
[C---:B------:R-:W-:Y:S01]  /*1cd0*/  IMAD.SHL.U32 R17, R22.reuse, 0x2, RZ ;  /* 0x0000000216117824 */ /* 0x040fe200078e00ff */
[----:B------:R-:W-:Y:S01]  /*1ce0*/  SHF.L.U64.HI R13, R22, 0x1, R19 ;  /* 0x00000001160d7819 */ /* 0x000fe20000010213 */
[----:B------:R-:W-:Y:S06]  /*1cf0*/  @P1 BRA `(.L_x_31) ;  /* 0xfffffffc00d41947 */ /* 0x000fec000383ffff */
[----:B------:R-:W-:Y:S05]  /*1d00*/  BSYNC.RECONVERGENT B2 ;  /* 0x0000000000027941 */ /* 0x000fea0003800200 */
.L_x_30:
[----:B------:R-:W-:-:S07]  /*1d10*/  IMAD.MOV.U32 R0, RZ, RZ, R19 ;  /* 0x000000ffff007224 */ /* 0x000fce00078e0013 */
.L_x_29:
[----:B------:R-:W-:Y:S05]  /*1d20*/  BSYNC.RECONVERGENT B1 ;  /* 0x0000000000017941 */ /* 0x000fea0003800200 */
.L_x_28:
[----:B------:R-:W-:Y:S01]  /*1d30*/  IMAD.IADD R14, R15, 0x1, -R14 ;  /* 0x000000010f0e7824 */ /* 0x000fe200078e0a0e */
[----:B------:R-:W-:Y:S04]  /*1d40*/  BSSY.RECONVERGENT B1, `(.L_x_32) ;  /* 0x0000024000017945 */ /* 0x000fe80003800200 */
[----:B------:R-:W-:-:S13]  /*1d50*/  ISETP.GE.U32.AND P0, PT, R14, 0x3, PT ;  /* 0x000000030e00780c */ /* 0x000fda0003f06070 */
[----:B------:R-:W-:Y:S05]  /*1d60*/  @!P0 BRA `(.L_x_33) ;  /* 0x0000000000848947 */ /* 0x000fea0003800000 */
[----:B------:R-:W-:Y:S01]  /*1d70*/  BSSY.RECONVERGENT B2, `(.L_x_33) ;  /* 0x0000020000027945 */ /* 0x000fe20003800200 */
.L_x_34:
[----:B------:R-:W-:Y:S02]  /*1d80*/  IADD3 R0, P0, PT, -R4, R17, RZ ;  /* 0x0000001104007210 */ /* 0x000fe40007f1e1ff */
[C---:B------:R-:W-:Y:S01]  /*1d90*/  ISETP.GT.AND P1, PT, R12.reuse, 0x3, PT ;  /* 0x000000030c00780c */ /* 0x040fe20003f24270 */
[----:B------:R-:W-:Y:S02]  /*1da0*/  VIADD R12, R12, 0xfffffffc ;  /* 0xfffffffc0c0c7836 */ /* 0x000fe40000000000 */
[----:B------:R-:W-:-:S05]  /*1db0*/  IMAD.X R14, R13, 0x1, ~R10, P0 ;  /* 0x000000010d0e7824 */ /* 0x000fca00000e0e0a */
[----:B------:R-:W-:-:S04]  /*1dc0*/  ISETP.GE.AND P0, PT, R14, RZ, PT ;  /* 0x000000ff0e00720c */ /* 0x000fc80003f06270 */
[----:B------:R-:W-:Y:S02]  /*1dd0*/  SEL R0, R17, R0, !P0 ;  /* 0x0000000011007207 */ /* 0x000fe40004000000 */
[----:B------:R-:W-:-:S03]  /*1de0*/  SEL R13, R13, R14, !P0 ;  /* 0x0000000e0d0d7207 */ /* 0x000fc60004000000 */
[C---:B------:R-:W-:Y:S01]  /*1df0*/  IMAD.SHL.U32 R14, R0.reuse, 0x2, RZ ;  /* 0x00000002000e7824 */ /* 0x040fe200078e00ff */
[----:B------:R-:W-:-:S04]  /*1e00*/  SHF.L.U64.HI R13, R0, 0x1, R13 ;  /* 0x00000001000d7819 */ /* 0x000fc8000001020d */
[----:B------:R-:W-:-:S05]  /*1e10*/  IADD3 R17, P0, PT, -R4, R14, RZ ;  /* 0x0000000e04117210 */ /* 0x000fca0007f1e1ff */
        /* <DEDUP_REMOVED lines=22> */
.L_x_33:
[----:B------:R-:W-:Y:S05]  /*1f80*/  BSYNC.RECONVERGENT B1 ;  /* 0x0000000000017941 */ /* 0x000fea0003800200 */
.L_x_32:
[----:B------:R-:W-:Y:S01]  /*1f90*/  LOP3.LUT R23, R0, 0x7fffffff, RZ, 0xc0, !PT ;  /* 0x7fffffff00177812 */ /* 0x000fe200078ec0ff */
[----:B------:R-:W-:Y:S01]  /*1fa0*/  BSSY.RECONVERGENT B1, `(.L_x_35) ;  /* 0x0000013000017945 */ /* 0x000fe20003800200 */
[----:B------:R-:W-:Y:S01]  /*1fb0*/  ISETP.NE.U32.AND P0, PT, R22, RZ, PT ;  /* 0x000000ff1600720c */ /* 0x000fe20003f05070 */
[----:B------:R-:W-:Y:S02]  /*1fc0*/  IMAD.MOV.U32 R10, RZ, RZ, RZ ;  /* 0x000000ffff0a7224 */ /* 0x000fe400078e00ff */
[----:B------:R-:W-:Y:S01]  /*1fd0*/  IMAD.MOV.U32 R5, RZ, RZ, RZ ;  /* 0x000000ffff057224 */ /* 0x000fe200078e00ff */
[----:B------:R-:W-:-:S13]  /*1fe0*/  ISETP.NE.AND.EX P0, PT, R23, RZ, PT, P0 ;  /* 0x000000ff1700720c */ /* 0x000fda0003f05300 */
[----:B------:R-:W-:Y:S05]  /*1ff0*/  @!P0 BRA `(.L_x_36) ;  /* 0x0000000000348947 */ /* 0x000fea0003800000 */
[----:B------:R-:W-:-:S10]  /*2000*/  DMUL R4, R22, 1.80143985094819840000e+16 ;  /* 0x4350000016047828 */ /* 0x000fd40000000000 */
[----:B------:R-:W-:-:S04]  /*2010*/  SHF.R.U32.HI R4, RZ, 0x14, R5 ;  /* 0x00000014ff047819 */ /* 0x000fc80000011605 */
[----:B------:R-:W-:-:S05]  /*2020*/  IADD3 R5, PT, PT, -R4, 0x37, RZ ;  /* 0x0000003704057810 */ /* 0x000fca0007ffe1ff */
[----:B------:R-:W-:Y:S01]  /*2030*/  IMAD.IADD R4, R11, 0x1, -R5 ;  /* 0x000000010b047824 */ /* 0x000fe200078e0a05 */
[CC--:B------:R-:W-:Y:S02]  /*2040*/  SHF.L.U64.HI R11, R22.reuse, R5.reuse, R23 ;  /* 0x00000005160b7219 */ /* 0x0c0fe40000010217 */
[----:B------:R-:W-:Y:S02]  /*2050*/  SHF.L.U32 R5, R22, R5, RZ ;  /* 0x0000000516057219 */ /* 0x000fe400000006ff */
[----:B------:R-:W-:-:S13]  /*2060*/  ISETP.GT.AND P0, PT, R4, RZ, PT ;  /* 0x000000ff0400720c */ /* 0x000fda0003f04270 */
[C---:B------:R-:W-:Y:S01]  /*2070*/  @!P0 IADD3 R0, PT, PT, -R4.reuse, 0x1, RZ ;  /* 0x0000000104008810 */ /* 0x040fe20007ffe1ff */
[----:B------:R-:W-:-:S03]  /*2080*/  @P0 VIADD R4, R4, 0xffffffff ;  /* 0xffffffff04040836 */ /* 0x000fc60000000000 */
[-CC-:B------:R-:W-:Y:S02]  /*2090*/  @!P0 SHF.R.U64 R10, R5, R0.reuse, R11.reuse ;  /* 0x00000000050a8219 */ /* 0x180fe4000000120b */
[----:B------:R-:W-:Y:S02]  /*20a0*/  @P0 IADD3 R10, P1, PT, RZ, R5, RZ ;  /* 0x00000005ff0a0210 */ /* 0x000fe40007f3e0ff */
[----:B------:R-:W-:-:S03]  /*20b0*/  @!P0 SHF.R.U32.HI R5, RZ, R0, R11 ;  /* 0x00000000ff058219 */ /* 0x000fc6000001160b */
[----:B------:R-:W-:-:S08]  /*20c0*/  @P0 IMAD.U32.X R5, R4, 0x100000, R11, P1 ;  /* 0x0010000004050824 */ /* 0x000fd000008e040b */
.L_x_36:
[----:B------:R-:W-:Y:S05]  /*20d0*/  BSYNC.RECONVERGENT B1 ;  /* 0x0000000000017941 */ /* 0x000fea0003800200 */
.L_x_35:
[----:B------:R-:W-:-:S07]  /*20e0*/  LOP3.LUT R11, R5, 0x80000000, R9, 0xb8, !PT ;  /* 0x80000000050b7812 */ /* 0x000fce00078eb809 */
.L_x_27:
[----:B------:R-:W-:Y:S05]  /*20f0*/  BSYNC.RECONVERGENT B0 ;  /* 0x0000000000007941 */ /* 0x000fea0003800200 */
.L_x_25:
[----:B------:R-:W0:Y:S01]  /*2100*/  LDC.64 R4, c[0x0][0x380] ;  /* 0x0000e000ff047b82 */ /* 0x000e220000000a00 */
[----:B------:R-:W1:Y:S07]  /*2110*/  LDCU UR4, c[0x0][0x484] ;  /* 0x00009080ff0477ac */ /* 0x000e6e0008000800 */
[----:B------:R-:W2:Y:S08]  /*2120*/  LDC.64 R22, c[0x0][0x388] ;  /* 0x0000e200ff167b82 */ /* 0x000eb00000000a00 */
[----:B------:R-:W3:Y:S01]  /*2130*/  LDC.64 R14, c[0x0][0x480] ;  /* 0x00012000ff0e7b82 */ /* 0x000ee20000000a00 */
[----:B0-----:R-:W-:-:S05]  /*2140*/  IMAD.WIDE R8, R2, 0x8, R4 ;  /* 0x0000000802087825 */ /* 0x001fca00078e0204 */
[----:B------:R0:W-:Y:S01]  /*2150*/  STG.E.64 desc[UR6][R8.64], R10 ;  /* 0x0000000a08007986 */ /* 0x0001e2000c101b06 */
[----:B--2---:R-:W-:-:S06]  /*2160*/  IMAD.WIDE R22, R2, 0x8, R22 ;  /* 0x0000000802167825 */ /* 0x004fcc00078e0216 */
[----:B------:R-:W5:Y:S01]  /*2170*/  LDG.E.64 R22, desc[UR6][R22.64] ;  /* 0x0000000616167981 */ /* 0x000f62000c1e1b00 */
[----:B-1----:R-:W3:Y:S01]  /*2180*/  MUFU.RCP64H R13, UR4 ;  /* 0x00000004000d7d08 */ /* 0x002ee20008001800 */
[----:B------:R-:W-:Y:S01]  /*2190*/  IMAD.MOV.U32 R12, RZ, RZ, 0x1 ;  /* 0x00000001ff0c7424 */ /* 0x000fe200078e00ff */
[----:B------:R-:W-:Y:S05]  /*21a0*/  BSSY.RECONVERGENT B0, `(.L_x_37) ;  /* 0x0000016000007945 */ /* 0x000fea0003800200 */
[----:B---3--:R-:W-:-:S08]  /*21b0*/  DFMA R4, R12, -R14, 1 ;  /* 0x3ff000000c04742b */ /* 0x008fd0000000080e */
[----:B------:R-:W-:Y:S02]  /*21c0*/  DFMA R16, R4, R4, R4 ;  /* 0x000000040410722b */ /* 0x000fe40000000004 */
[----:B------:R-:W1:Y:S06]  /*21d0*/  F2F.F64.F32 R4, R3 ;  /* 0x0000000300047310 */ /* 0x000e6c0000201800 */
[----:B------:R-:W-:-:S08]  /*21e0*/  DFMA R16, R12, R16, R12 ;  /* 0x000000100c10722b */ /* 0x000fd0000000000c */
[----:B------:R-:W-:Y:S02]  /*21f0*/  DFMA R18, R16, -R14, 1 ;  /* 0x3ff000001012742b */ /* 0x000fe4000000080e */
[----:B-1----:R-:W-:-:S06]  /*2200*/  DMUL R12, R4, R6 ;  /* 0x00000006040c7228 */ /* 0x002fcc0000000000 */
[----:B------:R-:W-:-:S04]  /*2210*/  DFMA R18, R16, R18, R16 ;  /* 0x000000121012722b */ /* 0x000fc80000000010 */
[----:B------:R-:W-:-:S04]  /*2220*/  FSETP.GEU.AND P1, PT, |R13|, 6.5827683646048100446e-37, PT ;  /* 0x036000000d00780b */ /* 0x000fc80003f2e200 */
[----:B------:R-:W-:-:S08]  /*2230*/  DMUL R4, R18, R12 ;  /* 0x0000000c12047228 */ /* 0x000fd00000000000 */
[----:B------:R-:W-:-:S08]  /*2240*/  DFMA R6, R4, -R14, R12 ;  /* 0x8000000e0406722b */ /* 0x000fd0000000000c */
[----:B------:R-:W-:-:S10]  /*2250*/  DFMA R4, R18, R6, R4 ;  /* 0x000000061204722b */ /* 0x000fd40000000004 */
[----:B------:R-:W-:-:S05]  /*2260*/  FFMA R0, RZ, UR4, R5 ;  /* 0x00000004ff007c23 */ /* 0x000fca0008000005 */
[----:B------:R-:W-:-:S13]  /*2270*/  FSETP.GT.AND P0, PT, |R0|, 1.469367938527859385e-39, PT ;  /* 0x001000000000780b */ /* 0x000fda0003f04200 */
[----:B0-----:R-:W-:Y:S05]  /*2280*/  @P0 BRA P1, `(.L_x_38) ;  /* 0x00000000001c0947 */ /* 0x001fea0000800000 */
[----:B------:R-:W0:Y:S01]  /*2290*/  LDCU.64 UR4, c[0x0][0x480] ;  /* 0x00009000ff0477ac */ /* 0x000e220008000a00 */
[----:B------:R-:W-:Y:S01]  /*22a0*/  MOV R0, 0x22e0 ;  /* 0x000022e000007802 */ /* 0x000fe20000000f00 */
[----:B0-----:R-:W-:Y:S02]  /*22b0*/  IMAD.U32 R10, RZ, RZ, UR4 ;  /* 0x00000004ff0a7e24 */ /* 0x001fe4000f8e00ff */
[----:B------:R-:W-:-:S07]  /*22c0*/  IMAD.U32 R11, RZ, RZ, UR5 ;  /* 0x00000005ff0b7e24 */ /* 0x000fce000f8e00ff */
[----:B-----5:R-:W-:Y:S05]  /*22d0*/  CALL.REL.NOINC `($__internal_0_$__cuda_sm20_div_rn_f64_full) ;  /* 0x0000000800207944 */ /* 0x020fea0003c00000 */
[----:B------:R-:W-:Y:S02]  /*22e0*/  IMAD.MOV.U32 R4, RZ, RZ, R8 ;  /* 0x000000ffff047224 */ /* 0x000fe400078e0008 */
[----:B------:R-:W-:-:S07]  /*22f0*/  IMAD.MOV.U32 R5, RZ, RZ, R9 ;  /* 0x000000ffff057224 */ /* 0x000fce00078e0009 */
.L_x_38:
[----:B------:R-:W-:Y:S05]  /*2300*/  BSYNC.RECONVERGENT B0 ;  /* 0x0000000000007941 */ /* 0x000fea0003800200 */
.L_x_37:
        /* <DEDUP_REMOVED lines=20> */
.L_x_40:
        /* <DEDUP_REMOVED lines=15> */
[----:B------:R-:W-:Y:S02]  /*2540*/  @!P0 LEA.HI R10, R9, R0, RZ, 0xc ;  /* 0x00000000090a8211 */ /* 0x000fe400078f60ff */
[----:B------:R-:W-:Y:S02]  /*2550*/  @!P1 LEA.HI R11, R7, R3, RZ, 0xc ;  /* 0x00000003070b9211 */ /* 0x000fe400078f60ff */
[----:B------:R-:W-:Y:S01]  /*2560*/  LOP3.LUT R15, R9, 0xfffff, RZ, 0xc0, !PT ;  /* 0x000fffff090f7812 */ /* 0x000fe200078ec0ff */
[----:B------:R-:W-:Y:S02]  /*2570*/  @!P0 VIADD R0, R10, 0xffffffca ;  /* 0xffffffca0a008836 */ /* 0x000fe40000000000 */
[----:B------:R-:W-:Y:S01]  /*2580*/  @!P1 VIADD R3, R11, 0xffffffca ;  /* 0xffffffca0b039836 */ /* 0x000fe20000000000 */
[----:B------:R-:W-:Y:S01]  /*2590*/  LOP3.LUT R15, R15, 0x100000, RZ, 0xfc, !PT ;  /* 0x001000000f0f7812 */ /* 0x000fe200078efcff */
[----:B------:R-:W-:Y:S02]  /*25a0*/  IMAD.MOV.U32 R11, RZ, RZ, R8 ;  /* 0x000000ffff0b7224 */ /* 0x000fe400078e0008 */
[----:B------:R-:W-:-:S04]  /*25b0*/  IMAD.IADD R12, R0, 0x1, -R3 ;  /* 0x00000001000c7824 */ /* 0x000fc800078e0a03 */
[----:B------:R-:W-:Y:S01]  /*25c0*/  IMAD.MOV.U32 R8, RZ, RZ, R12 ;  /* 0x000000ffff087224 */ /* 0x000fe200078e000c */
[----:B------:R-:W-:-:S04]  /*25d0*/  VIMNMX R17, PT, PT, RZ, R12, PT ;  /* 0x0000000cff117248 */ /* 0x000fc80003fe0100 */
[----:B------:R-:W-:-:S05]  /*25e0*/  IADD3 R0, PT, PT, R0, -R3, -R17 ;  /* 0x8000000300007210 */ /* 0x000fca0007ffe811 */
[----:B------:R-:W-:-:S05]  /*25f0*/  VIADD R0, R0, 0x1 ;  /* 0x0000000100007836 */ /* 0x000fca0000000000 */
[----:B------:R-:W-:Y:S02]  /*2600*/  LOP3.LUT P0, R9, R0, 0x3, RZ, 0xc0, !PT ;  /* 0x0000000300097812 */ /* 0x000fe4000780c0ff */
[----:B------:R-:W-:-:S04]  /*2610*/  LOP3.LUT R0, R7, 0xfffff, RZ, 0xc0, !PT ;  /* 0x000fffff07007812 */ /* 0x000fc800078ec0ff */
[----:B------:R-:W-:-:S07]  /*2620*/  LOP3.LUT R0, R0, 0x100000, RZ, 0xfc, !PT ;  /* 0x0010000000007812 */ /* 0x000fce00078efcff */
[----:B------:R-:W-:Y:S05]  /*2630*/  @!P0 BRA `(.L_x_43) ;  /* 0x00000000003c8947 */ /* 0x000fea0003800000 */
[----:B------:R-:W-:Y:S01]  /*2640*/  BSSY.RECONVERGENT B2, `(.L_x_43) ;  /* 0x000000e000027945 */ /* 0x000fe20003800200 */
[----:B------:R-:W-:Y:S02]  /*2650*/  IMAD.MOV R9, RZ, RZ, -R9 ;  /* 0x000000ffff097224 */ /* 0x000fe400078e0a09 */
[----:B------:R-:W-:-:S07]  /*2660*/  IMAD.MOV.U32 R8, RZ, RZ, R12 ;  /* 0x000000ffff087224 */ /* 0x000fce00078e000c */
.L_x_44:
        /* <DEDUP_REMOVED lines=12> */
.L_x_43:
[----:B------:R-:W-:Y:S05]  /*2730*/  BSYNC.RECONVERGENT B1 ;  /* 0x0000000000017941 */ /* 0x000fea0003800200 */
.L_x_42:
[----:B------:R-:W-:Y:S01]  /*2740*/  IMAD.IADD R9, R12, 0x1, -R17 ;  /* 0x000000010c097824 */ /* 0x000fe200078e0a11 */
[----:B------:R-:W-:Y:S04]  /*2750*/  BSSY.RECONVERGENT B1, `(.L_x_45) ;  /* 0x0000025000017945 */ /* 0x000fe80003800200 */
[----:B------:R-:W-:-:S13]  /*2760*/  ISETP.GE.U32.AND P0, PT, R9, 0x3, PT ;  /* 0x000000030900780c */ /* 0x000fda0003f06070 */
[----:B------:R-:W-:Y:S05]  /*2770*/  @!P0 BRA `(.L_x_46) ;  /* 0x0000000000888947 */ /* 0x000fea0003800000 */
[----:B------:R-:W-:Y:S01]  /*2780*/  BSSY.RECONVERGENT B2, `(.L_x_47) ;  /* 0x0000020000027945 */ /* 0x000fe20003800200 */
.L_x_48:
        /* <DEDUP_REMOVED lines=32> */
.L_x_47:
[----:B------:R-:W-:-:S07]  /*2990*/  IMAD.MOV.U32 R13, RZ, RZ, R9 ;  /* 0x000000ffff0d7224 */ /* 0x000fce00078e0009 */
.L_x_46:
[----:B------:R-:W-:Y:S05]  /*29a0*/  BSYNC.RECONVERGENT B1 ;  /* 0x0000000000017941 */ /* 0x000fea0003800200 */
.L_x_45:
[----:B------:R-:W-:Y:S01]  /*29b0*/  LOP3.LUT R9, R10, 0x7fffffff, RZ, 0xc0, !PT ;  /* 0x7fffffff0a097812 */ /* 0x000fe200078ec0ff */
[----:B------:R-:W-:Y:S01]  /*29c0*/  BSSY.RECONVERGENT B1, `(.L_x_49) ;  /* 0x0000013000017945 */ /* 0x000fe20003800200 */
[----:B------:R-:W-:Y:S02]  /*29d0*/  ISETP.NE.U32.AND P0, PT, R13, RZ, PT ;  /* 0x000000ff0d00720c */ /* 0x000fe40003f05070 */
[----:B------:R-:W-:Y:S02]  /*29e0*/  CS2R R10, SRZ ;  /* 0x00000000000a7805 */ /* 0x000fe4000001ff00 */
[----:B------:R-:W-:-:S13]  /*29f0*/  ISETP.NE.AND.EX P0, PT, R9, RZ, PT, P0 ;  /* 0x000000ff0900720c */ /* 0x000fda0003f05300 */
[----:B------:R-:W-:Y:S05]  /*2a00*/  @!P0 BRA `(.L_x_50) ;  /* 0x0000000000388947 */ /* 0x000fea0003800000 */
[----:B------:R-:W-:-:S06]  /*2a10*/  IMAD.MOV.U32 R8, RZ, RZ, R13 ;  /* 0x000000ffff087224 */ /* 0x000fcc00078e000d */
[----:B------:R-:W-:-:S10]  /*2a20*/  DMUL R6, R8, 1.80143985094819840000e+16 ;  /* 0x4350000008067828 */ /* 0x000fd40000000000 */
[----:B------:R-:W-:-:S04]  /*2a30*/  SHF.R.U32.HI R6, RZ, 0x14, R7 ;  /* 0x00000014ff067819 */ /* 0x000fc80000011607 */
[----:B------:R-:W-:-:S04]  /*2a40*/  IADD3 R8, PT, PT, -R6, 0x37, RZ ;  /* 0x0000003706087810 */ /* 0x000fc80007ffe1ff */
[-C--:B------:R-:W-:Y:S01]  /*2a50*/  SHF.L.U64.HI R7, R13, R8.reuse, R9 ;  /* 0x000000080d077219 */ /* 0x080fe20000010209 */
[----:B------:R-:W-:Y:S01]  /*2a60*/  IMAD.IADD R3, R3, 0x1, -R8 ;  /* 0x0000000103037824 */ /* 0x000fe200078e0a08 */
[----:B------:R-:W-:-:S04]  /*2a70*/  SHF.L.U32 R8, R13, R8, RZ ;  /* 0x000000080d087219 */ /* 0x000fc800000006ff */
[----:B------:R-:W-:-:S13]  /*2a80*/  ISETP.GT.AND P0, PT, R3, RZ, PT ;  /* 0x000000ff0300720c */ /* 0x000fda0003f04270 */
[C---:B------:R-:W-:Y:S01]  /*2a90*/  @!P0 IADD3 R0, PT, PT, -R3.reuse, 0x1, RZ ;  /* 0x0000000103008810 */ /* 0x040fe20007ffe1ff */
[----:B------:R-:W-:-:S03]  /*2aa0*/  @P0 VIADD R3, R3, 0xffffffff ;  /* 0xffffffff03030836 */ /* 0x000fc60000000000 */
[--C-:B------:R-:W-:Y:S02]  /*2ab0*/  @!P0 SHF.R.U64 R10, R8, R0, R7.reuse ;  /* 0x00000000080a8219 */ /* 0x100fe40000001207 */
[----:B------:R-:W-:Y:S02]  /*2ac0*/  @P0 IADD3 R10, P1, PT, RZ, R8, RZ ;  /* 0x00000008ff0a0210 */ /* 0x000fe40007f3e0ff */
[----:B------:R-:W-:-:S03]  /*2ad0*/  @!P0 SHF.R.U32.HI R11, RZ, R0, R7 ;  /* 0x00000000ff0b8219 */ /* 0x000fc60000011607 */
[----:B------:R-:W-:-:S08]  /*2ae0*/  @P0 IMAD.U32.X R11, R3, 0x100000, R7, P1 ;  /* 0x00100000030b0824 */ /* 0x000fd000008e0407 */
.L_x_50:
[----:B------:R-:W-:Y:S05]  /*2af0*/  BSYNC.RECONVERGENT B1 ;  /* 0x0000000000017941 */ /* 0x000fea0003800200 */
.L_x_49:
[----:B------:R-:W-:-:S07]  /*2b00*/  LOP3.LUT R11, R11, 0x80000000, R5, 0xb8, !PT ;  /* 0x800000000b0b7812 */ /* 0x000fce00078eb805 */
.L_x_41:
[----:B------:R-:W-:Y:S05]  /*2b10*/  BSYNC.RECONVERGENT B0 ;  /* 0x0000000000007941 */ /* 0x000fea0003800200 */
.L_x_39:
[----:B------:R-:W0:Y:S02]  /*2b20*/  LDC.64 R4, c[0x0][0x388] ;  /* 0x0000e200ff047b82 */ /* 0x000e240000000a00 */
[----:B0-----:R-:W-:-:S05]  /*2b30*/  IMAD.WIDE R4, R2, 0x8, R4 ;  /* 0x0000000802047825 */ /* 0x001fca00078e0204 */
[----:B------:R-:W-:Y:S01]  /*2b40*/  STG.E.64 desc[UR6][R4.64], R10 ;  /* 0x0000000a04007986 */ /* 0x000fe2000c101b06 */
[----:B------:R-:W-:Y:S05]  /*2b50*/  EXIT ;  /* 0x000000000000794d */ /* 0x000fea0003800000 */
        .weak           $__internal_0_$__cuda_sm20_div_rn_f64_full
        .type           $__internal_0_$__cuda_sm20_div_rn_f64_full,@function
        .size           $__internal_0_$__cuda_sm20_div_rn_f64_full,($__internal_1_$__cuda_sm20_dsqrt_rn_f64_mediumpath_v1 - $__internal_0_$__cuda_sm20_div_rn_f64_full)
$__internal_0_$__cuda_sm20_div_rn_f64_full:
[C---:B------:R-:W-:Y:S01]  /*2b60*/  FSETP.GEU.AND P0, PT, |R11|.reuse, 1.469367938527859385e-39, PT ;  /* 0x001000000b00780b */ /* 0x040fe20003f0e200 */
[----:B------:R-:W-:Y:S01]  /*2b70*/  IMAD.MOV.U32 R14, RZ, RZ, 0x1 ;  /* 0x00000001ff0e7424 */ /* 0x000fe200078e00ff */
[----:B------:R-:W-:Y:S01]  /*2b80*/  LOP3.LUT R8, R11, 0x800fffff, RZ, 0xc0, !PT ;  /* 0x800fffff0b087812 */ /* 0x000fe200078ec0ff */
[----:B------:R-:W-:Y:S01]  /*2b90*/  BSSY.RECONVERGENT B1, `(.L_x_51) ;  /* 0x0000054000017945 */ /* 0x000fe20003800200 */
[C---:B------:R-:W-:Y:S02]  /*2ba0*/  FSETP.GEU.AND P2, PT, |R13|.reuse, 1.469367938527859385e-39, PT ;  /* 0x001000000d00780b */ /* 0x040fe40003f4e200 */
[----:B------:R-:W-:Y:S01]  /*2bb0*/  LOP3.LUT R9, R8, 0x3ff00000, RZ, 0xfc, !PT ;  /* 0x3ff0000008097812 */ /* 0x000fe200078efcff */
[----:B------:R-:W-:Y:S01]  /*2bc0*/  IMAD.MOV.U32 R8, RZ, RZ, R10 ;  /* 0x000000ffff087224 */ /* 0x000fe200078e000a */
[----:B------:R-:W-:Y:S02]  /*2bd0*/  LOP3.LUT R4, R13, 0x7ff00000, RZ, 0xc0, !PT ;  /* 0x7ff000000d047812 */ /* 0x000fe400078ec0ff */
[----:B------:R-:W-:-:S03]  /*2be0*/  LOP3.LUT R25, R11, 0x7ff00000, RZ, 0xc0, !PT ;  /* 0x7ff000000b197812 */ /* 0x000fc600078ec0ff */
[----:B------:R-:W-:Y:S01]  /*2bf0*/  @!P0 DMUL R8, R10, 8.98846567431157953865e+307 ;  /* 0x7fe000000a088828 */ /* 0x000fe20000000000 */
[----:B------:R-:W-:-:S03]  /*2c00*/  ISETP.GE.U32.AND P1, PT, R4, R25, PT ;  /* 0x000000190400720c */ /* 0x000fc60003f26070 */
[----:B------:R-:W-:Y:S02]  /*2c10*/  @!P2 LOP3.LUT R5, R11, 0x7ff00000, RZ, 0xc0, !PT ;  /* 0x7ff000000b05a812 */ /* 0x000fe400078ec0ff */
[----:B------:R-:W0:Y:S02]  /*2c20*/  MUFU.RCP64H R15, R9 ;  /* 0x00000009000f7308 */ /* 0x000e240000001800 */
[----:B------:R-:W-:Y:S01]  /*2c30*/  @!P2 ISETP.GE.U32.AND P3, PT, R4, R5, PT ;  /* 0x000000050400a20c */ /* 0x000fe20003f66070 */
[----:B------:R-:W-:Y:S01]  /*2c40*/  IMAD.MOV.U32 R5, RZ, RZ, 0x1ca00000 ;  /* 0x1ca00000ff057424 */ /* 0x000fe200078e00ff */
[----:B------:R-:W-:-:S04]  /*2c50*/  @!P0 LOP3.LUT R25, R9, 0x7ff00000, RZ, 0xc0, !PT ;  /* 0x7ff0000009198812 */ /* 0x000fc800078ec0ff */
[----:B------:R-:W-:-:S04]  /*2c60*/  @!P2 SEL R17, R5, 0x63400000, !P3 ;  /* 0x634000000511a807 */ /* 0x000fc80005800000 */
[----:B------:R-:W-:-:S04]  /*2c70*/  @!P2 LOP3.LUT R20, R17, 0x80000000, R13, 0xf8, !PT ;  /* 0x800000001114a812 */ /* 0x000fc800078ef80d */
[----:B------:R-:W-:Y:S01]  /*2c80*/  @!P2 LOP3.LUT R21, R20, 0x100000, RZ, 0xfc, !PT ;  /* 0x001000001415a812 */ /* 0x000fe200078efcff */
[----:B0-----:R-:W-:Y:S01]  /*2c90*/  DFMA R18, R14, -R8, 1 ;  /* 0x3ff000000e12742b */ /* 0x001fe20000000808 */
[----:B------:R-:W-:-:S07]  /*2ca0*/  @!P2 IMAD.MOV.U32 R20, RZ, RZ, RZ ;  /* 0x000000ffff14a224 */ /* 0x000fce00078e00ff */
[----:B------:R-:W-:-:S08]  /*2cb0*/  DFMA R18, R18, R18, R18 ;  /* 0x000000121212722b */ /* 0x000fd00000000012 */
[----:B------:R-:W-:Y:S01]  /*2cc0*/  DFMA R18, R14, R18, R14 ;  /* 0x000000120e12722b */ /* 0x000fe2000000000e */
[----:B------:R-:W-:Y:S01]  /*2cd0*/  SEL R15, R5, 0x63400000, !P1 ;  /* 0x63400000050f7807 */ /* 0x000fe20004800000 */
[----:B------:R-:W-:-:S03]  /*2ce0*/  IMAD.MOV.U32 R14, RZ, RZ, R12 ;  /* 0x000000ffff0e7224 */ /* 0x000fc600078e000c */
[----:B------:R-:W-:-:S03]  /*2cf0*/  LOP3.LUT R15, R15, 0x800fffff, R13, 0xf8, !PT ;  /* 0x800fffff0f0f7812 */ /* 0x000fc600078ef80d */
[----:B------:R-:W-:-:S03]  /*2d00*/  DFMA R16, R18, -R8, 1 ;  /* 0x3ff000001210742b */ /* 0x000fc60000000808 */
[----:B------:R-:W-:-:S05]  /*2d10*/  @!P2 DFMA R14, R14, 2, -R20 ;  /* 0x400000000e0ea82b */ /* 0x000fca0000000814 */
[----:B------:R-:W-:-:S08]  /*2d20*/  DFMA R16, R18, R16, R18 ;  /* 0x000000101210722b */ /* 0x000fd00000000012 */
[----:B------:R-:W-:-:S08]  /*2d30*/  DMUL R18, R16, R14 ;  /* 0x0000000e10127228 */ /* 0x000fd00000000000 */
[----:B------:R-:W-:-:S08]  /*2d40*/  DFMA R20, R18, -R8, R14 ;  /* 0x800000081214722b */ /* 0x000fd0000000000e */
[----:B------:R-:W-:Y:S01]  /*2d50*/  DFMA R20, R16, R20, R18 ;  /* 0x000000141014722b */ /* 0x000fe20000000012 */
[----:B------:R-:W-:Y:S01]  /*2d60*/  IMAD.MOV.U32 R16, RZ, RZ, R4 ;  /* 0x000000ffff107224 */ /* 0x000fe200078e0004 */
[----:B------:R-:W-:Y:S01]  /*2d70*/  @!P2 LOP3.LUT R16, R15, 0x7ff00000, RZ, 0xc0, !PT ;  /* 0x7ff000000f10a812 */ /* 0x000fe200078ec0ff */
[----:B------:R-:W-:-:S04]  /*2d80*/  VIADD R18, R25, 0xffffffff ;  /* 0xffffffff19127836 */ /* 0x000fc80000000000 */
[----:B------:R-:W-:-:S05]  /*2d90*/  VIADD R17, R16, 0xffffffff ;  /* 0xffffffff10117836 */ /* 0x000fca0000000000 */
[----:B------:R-:W-:-:S04]  /*2da0*/  ISETP.GT.U32.AND P0, PT, R17, 0x7feffffe, PT ;  /* 0x7feffffe1100780c */ /* 0x000fc80003f04070 */
[----:B------:R-:W-:-:S13]  /*2db0*/  ISETP.GT.U32.OR P0, PT, R18, 0x7feffffe, P0 ;  /* 0x7feffffe1200780c */ /* 0x000fda0000704470 */
[----:B------:R-:W-:Y:S05]  /*2dc0*/  @P0 BRA `(.L_x_52) ;  /* 0x00000000006c0947 */ /* 0x000fea0003800000 */
[----:B------:R-:W-:-:S04]  /*2dd0*/  LOP3.LUT R13, R11, 0x7ff00000, RZ, 0xc0, !PT ;  /* 0x7ff000000b0d7812 */ /* 0x000fc800078ec0ff */
[CC--:B------:R-:W-:Y:S02]  /*2de0*/  VIADDMNMX R12, R4.reuse, -R13.reuse, 0xb9600000, !PT ;  /* 0xb9600000040c7446 */ /* 0x0c0fe4000780090d */
[----:B------:R-:W-:Y:S02]  /*2df0*/  ISETP.GE.U32.AND P0, PT, R4, R13, PT ;  /* 0x0000000d0400720c */ /* 0x000fe40003f06070 */
[----:B------:R-:W-:Y:S02]  /*2e00*/  VIMNMX R12, PT, PT, R12, 0x46a00000, PT ;  /* 0x46a000000c0c7848 */ /* 0x000fe40003fe0100 */
[----:B------:R-:W-:-:S05]  /*2e10*/  SEL R5, R5, 0x63400000, !P0 ;  /* 0x6340000005057807 */ /* 0x000fca0004000000 */
[----:B------:R-:W-:Y:S02]  /*2e20*/  IMAD.IADD R16, R12, 0x1, -R5 ;  /* 0x000000010c107824 */ /* 0x000fe400078e0a05 */
[----:B------:R-:W-:Y:S02]  /*2e30*/  IMAD.MOV.U32 R12, RZ, RZ, RZ ;  /* 0x000000ffff0c7224 */ /* 0x000fe400078e00ff */
[----:B------:R-:W-:-:S06]  /*2e40*/  VIADD R13, R16, 0x7fe00000 ;  /* 0x7fe00000100d7836 */ /* 0x000fcc0000000000 */
[----:B------:R-:W-:-:S10]  /*2e50*/  DMUL R4, R20, R12 ;  /* 0x0000000c14047228 */ /* 0x000fd40000000000 */
[----:B------:R-:W-:-:S13]  /*2e60*/  FSETP.GTU.AND P0, PT, |R5|, 1.469367938527859385e-39, PT ;  /* 0x001000000500780b */ /* 0x000fda0003f0c200 */
[----:B------:R-:W-:Y:S05]  /*2e70*/  @P0 BRA `(.L_x_53) ;  /* 0x0000000000940947 */ /* 0x000fea0003800000 */
[----:B------:R-:W-:Y:S01]  /*2e80*/  DFMA R8, R20, -R8, R14 ;  /* 0x800000081408722b */ /* 0x000fe2000000000e */
[----:B------:R-:W-:-:S09]  /*2e90*/  IMAD.MOV.U32 R12, RZ, RZ, RZ ;  /* 0x000000ffff0c7224 */ /* 0x000fd200078e00ff */
[C---:B------:R-:W-:Y:S02]  /*2ea0*/  FSETP.NEU.AND P0, PT, R9.reuse, RZ, PT ;  /* 0x000000ff0900720b */ /* 0x040fe40003f0d000 */
[----:B------:R-:W-:-:S04]  /*2eb0*/  LOP3.LUT R11, R9, 0x80000000, R11, 0x48, !PT ;  /* 0x80000000090b7812 */ /* 0x000fc800078e480b */
[----:B------:R-:W-:-:S07]  /*2ec0*/  LOP3.LUT R13, R11, R13, RZ, 0xfc, !PT ;  /* 0x0000000d0b0d7212 */ /* 0x000fce00078efcff */
[----:B------:R-:W-:Y:S05]  /*2ed0*/  @!P0 BRA `(.L_x_53) ;  /* 0x00000000007c8947 */ /* 0x000fea0003800000 */
[----:B------:R-:W-:Y:S01]  /*2ee0*/  IMAD.MOV R9, RZ, RZ, -R16 ;  /* 0x000000ffff097224 */ /* 0x000fe200078e0a10 */
[----:B------:R-:W-:Y:S01]  /*2ef0*/  DMUL.RP R12, R20, R12 ;  /* 0x0000000c140c7228 */ /* 0x000fe20000008000 */
[----:B------:R-:W-:-:S06]  /*2f00*/  IMAD.MOV.U32 R8, RZ, RZ, RZ ;  /* 0x000000ffff087224 */ /* 0x000fcc00078e00ff */
[----:B------:R-:W-:-:S03]  /*2f10*/  DFMA R8, R4, -R8, R20 ;  /* 0x800000080408722b */ /* 0x000fc60000000014 */
[----:B------:R-:W-:-:S03]  /*2f20*/  LOP3.LUT R11, R13, R11, RZ, 0x3c, !PT ;  /* 0x0000000b0d0b7212 */ /* 0x000fc600078e3cff */
[----:B------:R-:W-:-:S04]  /*2f30*/  IADD3 R8, PT, PT, -R16, -0x43300000, RZ ;  /* 0xbcd0000010087810 */ /* 0x000fc80007ffe1ff */
[----:B------:R-:W-:-:S04]  /*2f40*/  FSETP.NEU.AND P0, PT, |R9|, R8, PT ;  /* 0x000000080900720b */ /* 0x000fc80003f0d200 */
[----:B------:R-:W-:Y:S02]  /*2f50*/  FSEL R4, R12, R4, !P0 ;  /* 0x000000040c047208 */ /* 0x000fe40004000000 */
[----:B------:R-:W-:Y:S01]  /*2f60*/  FSEL R5, R11, R5, !P0 ;  /* 0x000000050b057208 */ /* 0x000fe20004000000 */
[----:B------:R-:W-:Y:S06]  /*2f70*/  BRA `(.L_x_53) ;  /* 0x0000000000547947 */ /* 0x000fec0003800000 */
.L_x_52:
[----:B------:R-:W-:-:S14]  /*2f80*/  DSETP.NAN.AND P0, PT, R12, R12, PT ;  /* 0x0000000c0c00722a */ /* 0x000fdc0003f08000 */
[----:B------:R-:W-:Y:S05]  /*2f90*/  @P0 BRA `(.L_x_54) ;  /* 0x0000000000440947 */ /* 0x000fea0003800000 */
[----:B------:R-:W-:-:S14]  /*2fa0*/  DSETP.NAN.AND P0, PT, R10, R10, PT ;  /* 0x0000000a0a00722a */ /* 0x000fdc0003f08000 */
[----:B------:R-:W-:Y:S05]  /*2fb0*/  @P0 BRA `(.L_x_55) ;  /* 0x0000000000300947 */ /* 0x000fea0003800000 */
[----:B------:R-:W-:Y:S01]  /*2fc0*/  ISETP.NE.AND P0, PT, R16, R25, PT ;  /* 0x000000191000720c */ /* 0x000fe20003f05270 */
[----:B------:R-:W-:Y:S02]  /*2fd0*/  IMAD.MOV.U32 R4, RZ, RZ, 0x0 ;  /* 0x00000000ff047424 */ /* 0x000fe400078e00ff */
[----:B------:R-:W-:-:S10]  /*2fe0*/  IMAD.MOV.U32 R5, RZ, RZ, -0x80000 ;  /* 0xfff80000ff057424 */ /* 0x000fd400078e00ff */
[----:B------:R-:W-:Y:S05]  /*2ff0*/  @!P0 BRA `(.L_x_53) ;  /* 0x0000000000348947 */ /* 0x000fea0003800000 */
[----:B------:R-:W-:Y:S02]  /*3000*/  ISETP.NE.AND P0, PT, R16, 0x7ff00000, PT ;  /* 0x7ff000001000780c */ /* 0x000fe40003f05270 */
[----:B------:R-:W-:Y:S02]  /*3010*/  LOP3.LUT R5, R13, 0x80000000, R11, 0x48, !PT ;  /* 0x800000000d057812 */ /* 0x000fe400078e480b */
[----:B------:R-:W-:-:S13]  /*3020*/  ISETP.EQ.OR P0, PT, R25, RZ, !P0 ;  /* 0x000000ff1900720c */ /* 0x000fda0004702670 */
[----:B------:R-:W-:Y:S01]  /*3030*/  @P0 LOP3.LUT R8, R5, 0x7ff00000, RZ, 0xfc, !PT ;  /* 0x7ff0000005080812 */ /* 0x000fe200078efcff */
[----:B------:R-:W-:Y:S02]  /*3040*/  @!P0 IMAD.MOV.U32 R4, RZ, RZ, RZ ;  /* 0x000000ffff048224 */ /* 0x000fe400078e00ff */
[----:B------:R-:W-:Y:S02]  /*3050*/  @P0 IMAD.MOV.U32 R4, RZ, RZ, RZ ;  /* 0x000000ffff040224 */ /* 0x000fe400078e00ff */
[----:B------:R-:W-:Y:S01]  /*3060*/  @P0 IMAD.MOV.U32 R5, RZ, RZ, R8 ;  /* 0x000000ffff050224 */ /* 0x000fe200078e0008 */
[----:B------:R-:W-:Y:S06]  /*3070*/  BRA `(.L_x_53) ;  /* 0x0000000000147947 */ /* 0x000fec0003800000 */
.L_x_55:
[----:B------:R-:W-:Y:S01]  /*3080*/  LOP3.LUT R5, R11, 0x80000, RZ, 0xfc, !PT ;  /* 0x000800000b057812 */ /* 0x000fe200078efcff */
[----:B------:R-:W-:Y:S01]  /*3090*/  IMAD.MOV.U32 R4, RZ, RZ, R10 ;  /* 0x000000ffff047224 */ /* 0x000fe200078e000a */
[----:B------:R-:W-:Y:S06]  /*30a0*/  BRA `(.L_x_53) ;  /* 0x0000000000087947 */ /* 0x000fec0003800000 */
.L_x_54:
[----:B------:R-:W-:Y:S01]  /*30b0*/  LOP3.LUT R5, R13, 0x80000, RZ, 0xfc, !PT ;  /* 0x000800000d057812 */ /* 0x000fe200078efcff */
[----:B------:R-:W-:-:S07]  /*30c0*/  IMAD.MOV.U32 R4, RZ, RZ, R12 ;  /* 0x000000ffff047224 */ /* 0x000fce00078e000c */
.L_x_53:
[----:B------:R-:W-:Y:S05]  /*30d0*/  BSYNC.RECONVERGENT B1 ;  /* 0x0000000000017941 */ /* 0x000fea0003800200 */
.L_x_51:
[----:B------:R-:W-:Y:S02]  /*30e0*/  IMAD.MOV.U32 R8, RZ, RZ, R4 ;  /* 0x000000ffff087224 */ /* 0x000fe400078e0004 */
[----:B------:R-:W-:Y:S02]  /*30f0*/  IMAD.MOV.U32 R9, RZ, RZ, R5 ;  /* 0x000000ffff097224 */ /* 0x000fe400078e0005 */
[----:B------:R-:W-:Y:S02]  /*3100*/  IMAD.MOV.U32 R4, RZ, RZ, R0 ;  /* 0x000000ffff047224 */ /* 0x000fe400078e0000 */
[----:B------:R-:W-:-:S04]  /*3110*/  IMAD.MOV.U32 R5, RZ, RZ, 0x0 ;  /* 0x00000000ff057424 */ /* 0x000fc800078e00ff */
[----:B------:R-:W-:Y:S05]  /*3120*/  RET.REL.NODEC R4 `(_Z14updatePosition8Particle9Parameter) ;  /* 0xffffffcc04b47950 */ /* 0x000fea0003c3ffff */
        .weak           $__internal_1_$__cuda_sm20_dsqrt_rn_f64_mediumpath_v1
        .type           $__internal_1_$__cuda_sm20_dsqrt_rn_f64_mediumpath_v1,@function
        .size           $__internal_1_$__cuda_sm20_dsqrt_rn_f64_mediumpath_v1,($__internal_2_$__cuda_sm20_sqrt_rn_f32_slowpath - $__internal_1_$__cuda_sm20_dsqrt_rn_f64_mediumpath_v1)
$__internal_1_$__cuda_sm20_dsqrt_rn_f64_mediumpath_v1:
[----:B------:R-:W-:Y:S01]  /*3130*/  ISETP.GE.U32.AND P0, PT, R8, -0x3400000, PT ;  /* 0xfcc000000800780c */ /* 0x000fe20003f06070 */
[----:B------:R-:W-:Y:S01]  /*3140*/  BSSY.RECONVERGENT B1, `(.L_x_56) ;  /* 0x0000028000017945 */ /* 0x000fe20003800200 */
[----:B------:R-:W-:Y:S02]  /*3150*/  IMAD.MOV.U32 R6, RZ, RZ, R4 ;  /* 0x000000ffff067224 */ /* 0x000fe400078e0004 */
[----:B------:R-:W-:Y:S02]  /*3160*/  IMAD.MOV.U32 R7, RZ, RZ, R5 ;  /* 0x000000ffff077224 */ /* 0x000fe400078e0005 */
[----:B------:R-:W-:Y:S02]  /*3170*/  IMAD.MOV.U32 R10, RZ, RZ, R12 ;  /* 0x000000ffff0a7224 */ /* 0x000fe400078e000c */
[----:B------:R-:W-:Y:S02]  /*3180*/  IMAD.MOV.U32 R4, RZ, RZ, R16 ;  /* 0x000000ffff047224 */ /* 0x000fe400078e0010 */
[----:B------:R-:W-:-:S03]  /*3190*/  IMAD.MOV.U32 R5, RZ, RZ, R17 ;  /* 0x000000ffff057224 */ /* 0x000fc600078e0011 */
[----:B------:R-:W-:Y:S05]  /*31a0*/  @!P0 BRA `(.L_x_57) ;  /* 0x0000000000208947 */ /* 0x000fea0003800000 */
[----:B------:R-:W-:-:S10]  /*31b0*/  DFMA.RM R4, R4, R10, R14 ;  /* 0x0000000a0404722b */ /* 0x000fd4000000400e */
[----:B------:R-:W-:-:S05]  /*31c0*/  IADD3 R8, P0, PT, R4, 0x1, RZ ;  /* 0x0000000104087810 */ /* 0x000fca0007f1e0ff */
[----:B------:R-:W-:-:S06]  /*31d0*/  IMAD.X R9, RZ, RZ, R5, P0 ;  /* 0x000000ffff097224 */ /* 0x000fcc00000e0605 */
[----:B------:R-:W-:-:S08]  /*31e0*/  DFMA.RP R6, -R4, R8, R6 ;  /* 0x000000080406722b */ /* 0x000fd00000008106 */
[----:B------:R-:W-:-:S06]  /*31f0*/  DSETP.GT.AND P0, PT, R6, RZ, PT ;  /* 0x000000ff0600722a */ /* 0x000fcc0003f04000 */
[----:B------:R-:W-:Y:S02]  /*3200*/  FSEL R4, R8, R4, P0 ;  /* 0x0000000408047208 */ /* 0x000fe40000000000 */
[----:B------:R-:W-:Y:S01]  /*3210*/  FSEL R5, R9, R5, P0 ;  /* 0x0000000509057208 */ /* 0x000fe20000000000 */
[----:B------:R-:W-:Y:S06]  /*3220*/  BRA `(.L_x_58) ;  /* 0x0000000000647947 */ /* 0x000fec0003800000 */
.L_x_57:
[----:B------:R-:W-:-:S14]  /*3230*/  DSETP.NE.AND P0, PT, R6, RZ, PT ;  /* 0x000000ff0600722a */ /* 0x000fdc0003f05000 */
[----:B------:R-:W-:Y:S05]  /*3240*/  @!P0 BRA `(.L_x_59) ;  /* 0x0000000000588947 */ /* 0x000fea0003800000 */
[----:B------:R-:W-:-:S13]  /*3250*/  ISETP.GE.AND P0, PT, R7, RZ, PT ;  /* 0x000000ff0700720c */ /* 0x000fda0003f06270 */
[----:B------:R-:W-:Y:S02]  /*3260*/  @!P0 IMAD.MOV.U32 R4, RZ, RZ, 0x0 ;  /* 0x00000000ff048424 */ /* 0x000fe400078e00ff */
[----:B------:R-:W-:Y:S01]  /*3270*/  @!P0 IMAD.MOV.U32 R5, RZ, RZ, -0x80000 ;  /* 0xfff80000ff058424 */ /* 0x000fe200078e00ff */
[----:B------:R-:W-:Y:S06]  /*3280*/  @!P0 BRA `(.L_x_58) ;  /* 0x00000000004c8947 */ /* 0x000fec0003800000 */
[----:B------:R-:W-:-:S13]  /*3290*/  ISETP.GT.AND P0, PT, R7, 0x7fefffff, PT ;  /* 0x7fefffff0700780c */ /* 0x000fda0003f04270 */
[----:B------:R-:W-:Y:S05]  /*32a0*/  @P0 BRA `(.L_x_59) ;  /* 0x0000000000400947 */ /* 0x000fea0003800000 */
[----:B------:R-:W-:Y:S01]  /*32b0*/  DMUL R4, R6, 8.11296384146066816958e+31 ;  /* 0x4690000006047828 */ /* 0x000fe20000000000 */
[----:B------:R-:W-:Y:S02]  /*32c0*/  IMAD.MOV.U32 R10, RZ, RZ, 0x0 ;  /* 0x00000000ff0a7424 */ /* 0x000fe400078e00ff */
[----:B------:R-:W-:Y:S02]  /*32d0*/  IMAD.MOV.U32 R6, RZ, RZ, RZ ;  /* 0x000000ffff067224 */ /* 0x000fe400078e00ff */
[----:B------:R-:W-:Y:S01]  /*32e0*/  IMAD.MOV.U32 R11, RZ, RZ, 0x3fd80000 ;  /* 0x3fd80000ff0b7424 */ /* 0x000fe200078e00ff */
[----:B------:R-:W0:Y:S03]  /*32f0*/  MUFU.RSQ64H R7, R5 ;  /* 0x0000000500077308 */ /* 0x000e260000001c00 */
[----:B0-----:R-:W-:-:S08]  /*3300*/  DMUL R8, R6, R6 ;  /* 0x0000000606087228 */ /* 0x001fd00000000000 */
[----:B------:R-:W-:-:S08]  /*3310*/  DFMA R8, R4, -R8, 1 ;  /* 0x3ff000000408742b */ /* 0x000fd00000000808 */
[----:B------:R-:W-:Y:S02]  /*3320*/  DFMA R10, R8, R10, 0.5 ;  /* 0x3fe00000080a742b */ /* 0x000fe4000000000a */
[----:B------:R-:W-:-:S08]  /*3330*/  DMUL R8, R6, R8 ;  /* 0x0000000806087228 */ /* 0x000fd00000000000 */
[----:B------:R-:W-:-:S08]  /*3340*/  DFMA R8, R10, R8, R6 ;  /* 0x000000080a08722b */ /* 0x000fd00000000006 */
[----:B------:R-:W-:Y:S02]  /*3350*/  DMUL R6, R4, R8 ;  /* 0x0000000804067228 */ /* 0x000fe40000000000 */
[----:B------:R-:W-:-:S06]  /*3360*/  VIADD R9, R9, 0xfff00000 ;  /* 0xfff0000009097836 */ /* 0x000fcc0000000000 */
[----:B------:R-:W-:-:S08]  /*3370*/  DFMA R10, R6, -R6, R4 ;  /* 0x80000006060a722b */ /* 0x000fd00000000004 */
[----:B------:R-:W-:-:S10]  /*3380*/  DFMA R4, R8, R10, R6 ;  /* 0x0000000a0804722b */ /* 0x000fd40000000006 */
[----:B------:R-:W-:Y:S01]  /*3390*/  VIADD R5, R5, 0xfcb00000 ;  /* 0xfcb0000005057836 */ /* 0x000fe20000000000 */
[----:B------:R-:W-:Y:S06]  /*33a0*/  BRA `(.L_x_58) ;  /* 0x0000000000047947 */ /* 0x000fec0003800000 */
.L_x_59:
[----:B------:R-:W-:-:S11]  /*33b0*/  DADD R4, R6, R6 ;  /* 0x0000000006047229 */ /* 0x000fd60000000006 */
.L_x_58:
[----:B------:R-:W-:Y:S05]  /*33c0*/  BSYNC.RECONVERGENT B1 ;  /* 0x0000000000017941 */ /* 0x000fea0003800200 */
.L_x_56:
[----:B------:R-:W-:Y:S02]  /*33d0*/  IMAD.MOV.U32 R6, RZ, RZ, R4 ;  /* 0x000000ffff067224 */ /* 0x000fe400078e0004 */
[----:B------:R-:W-:Y:S02]  /*33e0*/  IMAD.MOV.U32 R7, RZ, RZ, R5 ;  /* 0x000000ffff077224 */ /* 0x000fe400078e0005 */
[----:B------:R-:W-:Y:S02]  /*33f0*/  IMAD.MOV.U32 R4, RZ, RZ, R0 ;  /* 0x000000ffff047224 */ /* 0x000fe400078e0000 */
[----:B------:R-:W-:-:S04]  /*3400*/  IMAD.MOV.U32 R5, RZ, RZ, 0x0 ;  /* 0x00000000ff057424 */ /* 0x000fc800078e00ff */
[----:B------:R-:W-:Y:S05]  /*3410*/  RET.REL.NODEC R4 `(_Z14updatePosition8Particle9Parameter) ;  /* 0xffffffc804f87950 */ /* 0x000fea0003c3ffff */
        .weak           $__internal_2_$__cuda_sm20_sqrt_rn_f32_slowpath
        .type           $__internal_2_$__cuda_sm20_sqrt_rn_f32_slowpath,@function
        .size           $__internal_2_$__cuda_sm20_sqrt_rn_f32_slowpath,($_Z14updatePosition8Particle9Parameter$__internal_trig_reduction_slowpathd - $__internal_2_$__cuda_sm20_sqrt_rn_f32_slowpath)
$__internal_2_$__cuda_sm20_sqrt_rn_f32_slowpath:
[----:B------:R-:W-:-:S13]  /*3420*/  LOP3.LUT P0, RZ, R0, 0x7fffffff, RZ, 0xc0, !PT ;  /* 0x7fffffff00ff7812 */ /* 0x000fda000780c0ff */
[----:B------:R-:W-:Y:S01]  /*3430*/  @!P0 IMAD.MOV.U32 R9, RZ, RZ, R0 ;  /* 0x000000ffff098224 */ /* 0x000fe200078e0000 */
[----:B------:R-:W-:Y:S06]  /*3440*/  @!P0 BRA `(.L_x_60) ;  /* 0x0000000000408947 */ /* 0x000fec0003800000 */
[----:B------:R-:W-:-:S13]  /*3450*/  FSETP.GEU.FTZ.AND P0, PT, R0, RZ, PT ;  /* 0x000000ff0000720b */ /* 0x000fda0003f1e000 */
[----:B------:R-:W-:Y:S01]  /*3460*/  @!P0 IMAD.MOV.U32 R9, RZ, RZ, 0x7fffffff ;  /* 0x7fffffffff098424 */ /* 0x000fe200078e00ff */
[----:B------:R-:W-:Y:S06]  /*3470*/  @!P0 BRA `(.L_x_60) ;  /* 0x0000000000348947 */ /* 0x000fec0003800000 */
[----:B------:R-:W-:-:S13]  /*3480*/  FSETP.GTU.FTZ.AND P0, PT, |R0|, +INF , PT ;  /* 0x7f8000000000780b */ /* 0x000fda0003f1c200 */
[----:B------:R-:W-:Y:S01]  /*3490*/  @P0 FADD.FTZ R9, R0, 1 ;  /* 0x3f80000000090421 */ /* 0x000fe20000010000 */
[----:B------:R-:W-:Y:S06]  /*34a0*/  @P0 BRA `(.L_x_60) ;  /* 0x0000000000280947 */ /* 0x000fec0003800000 */
[----:B------:R-:W-:-:S13]  /*34b0*/  FSETP.NEU.FTZ.AND P0, PT, |R0|, +INF , PT ;  /* 0x7f8000000000780b */ /* 0x000fda0003f1d200 */
[----:B------:R-:W-:-:S04]  /*34c0*/  @P0 FFMA R10, R0, 1.84467440737095516160e+19, RZ ;  /* 0x5f800000000a0823 */ /* 0x000fc800000000ff */
[----:B------:R-:W0:Y:S02]  /*34d0*/  @P0 MUFU.RSQ R9, R10 ;  /* 0x0000000a00090308 */ /* 0x000e240000001400 */
[----:B0-----:R-:W-:Y:S01]  /*34e0*/  @P0 FMUL.FTZ R11, R10, R9 ;  /* 0x000000090a0b0220 */ /* 0x001fe20000410000 */
[----:B------:R-:W-:Y:S01]  /*34f0*/  @P0 FMUL.FTZ R13, R9, 0.5 ;  /* 0x3f000000090d0820 */ /* 0x000fe20000410000 */
[----:B------:R-:W-:Y:S02]  /*3500*/  @!P0 IMAD.MOV.U32 R9, RZ, RZ, R0 ;  /* 0x000000ffff098224 */ /* 0x000fe400078e0000 */
[----:B------:R-:W-:-:S04]  /*3510*/  @P0 FADD.FTZ R12, -R11, -RZ ;  /* 0x800000ff0b0c0221 */ /* 0x000fc80000010100 */
[----:B------:R-:W-:-:S04]  /*3520*/  @P0 FFMA R12, R11, R12, R10 ;  /* 0x0000000c0b0c0223 */ /* 0x000fc8000000000a */
[----:B------:R-:W-:-:S04]  /*3530*/  @P0 FFMA R12, R12, R13, R11 ;  /* 0x0000000d0c0c0223 */ /* 0x000fc8000000000b */
[----:B------:R-:W-:-:S07]  /*3540*/  @P0 FMUL.FTZ R9, R12, 2.3283064365386962891e-10 ;  /* 0x2f8000000c090820 */ /* 0x000fce0000410000 */
.L_x_60:
[----:B------:R-:W-:Y:S02]  /*3550*/  IMAD.MOV.U32 R10, RZ, RZ, R14 ;  /* 0x000000ffff0a7224 */ /* 0x000fe400078e000e */
[----:B------:R-:W-:-:S04]  /*3560*/  IMAD.MOV.U32 R11, RZ, RZ, 0x0 ;  /* 0x00000000ff0b7424 */ /* 0x000fc800078e00ff */
[----:B------:R-:W-:Y:S05]  /*3570*/  RET.REL.NODEC R10 `(_Z14updatePosition8Particle9Parameter) ;  /* 0xffffffc80aa07950 */ /* 0x000fea0003c3ffff */
        .type           $_Z14updatePosition8Particle9Parameter$__internal_trig_reduction_slowpathd,@function
        .size           $_Z14updatePosition8Particle9Parameter$__internal_trig_reduction_slowpathd,(.L_x_125 - $_Z14updatePosition8Particle9Parameter$__internal_trig_reduction_slowpathd)
$_Z14updatePosition8Particle9Parameter$__internal_trig_reduction_slowpathd:
[--C-:B------:R-:W-:Y:S01]  /*3580*/  SHF.R.U32.HI R10, RZ, 0x14, R5.reuse ;  /* 0x00000014ff0a7819 */ /* 0x100fe20000011605 */
[----:B------:R-:W-:Y:S02]  /*3590*/  IMAD.MOV.U32 R16, RZ, RZ, R4 ;  /* 0x000000ffff107224 */ /* 0x000fe400078e0004 */
[----:B------:R-:W-:Y:S01]  /*35a0*/  IMAD.MOV.U32 R7, RZ, RZ, R5 ;  /* 0x000000ffff077224 */ /* 0x000fe200078e0005 */
[----:B------:R-:W-:Y:S01]  /*35b0*/  LOP3.LUT R0, R10, 0x7ff, RZ, 0xc0, !PT ;  /* 0x000007ff0a007812 */ /* 0x000fe200078ec0ff */
[----:B------:R-:W-:-:S03]  /*35c0*/  IMAD.MOV.U32 R6, RZ, RZ, RZ ;  /* 0x000000ffff067224 */ /* 0x000fc600078e00ff */
[----:B------:R-:W-:-:S13]  /*35d0*/  ISETP.NE.AND P0, PT, R0, 0x7ff, PT ;  /* 0x000007ff0000780c */ /* 0x000fda0003f05270 */
[----:B------:R-:W-:Y:S05]  /*35e0*/  @!P0 BRA `(.L_x_61) ;  /* 0x00000008004c8947 */ /* 0x000fea0003800000 */
[----:B------:R-:W-:Y:S01]  /*35f0*/  VIADD R0, R0, 0xfffffc00 ;  /* 0xfffffc0000007836 */ /* 0x000fe20000000000 */
[----:B------:R-:W-:Y:S01]  /*3600*/  BSSY.RECONVERGENT B1, `(.L_x_62) ;  /* 0x0000030000017945 */ /* 0x000fe20003800200 */
[----:B------:R-:W-:Y:S01]  /*3610*/  IMAD.MOV.U32 R17, RZ, RZ, R5 ;  /* 0x000000ffff117224 */ /* 0x000fe200078e0005 */
[----:B------:R-:W-:Y:S02]  /*3620*/  CS2R R18, SRZ ;  /* 0x0000000000127805 */ /* 0x000fe4000001ff00 */
[----:B------:R-:W-:Y:S02]  /*3630*/  SHF.R.U32.HI R3, RZ, 0x6, R0 ;  /* 0x00000006ff037819 */ /* 0x000fe40000011600 */
[----:B------:R-:W-:Y:S02]  /*3640*/  ISETP.GE.U32.AND P0, PT, R0, 0x80, PT ;  /* 0x000000800000780c */ /* 0x000fe40003f06070 */
[C---:B------:R-:W-:Y:S02]  /*3650*/  IADD3 R0, PT, PT, -R3.reuse, 0x13, RZ ;  /* 0x0000001303007810 */ /* 0x040fe40007ffe1ff */
[----:B------:R-:W-:-:S02]  /*3660*/  IADD3 R21, PT, PT, -R3, 0xf, RZ ;  /* 0x0000000f03157810 */ /* 0x000fc40007ffe1ff */
[----:B------:R-:W-:-:S04]  /*3670*/  SEL R0, R0, 0x12, P0 ;  /* 0x0000001200007807 */ /* 0x000fc80000000000 */
[----:B------:R-:W-:-:S13]  /*3680*/  ISETP.GE.AND P0, PT, R21, R0, PT ;  /* 0x000000001500720c */ /* 0x000fda0003f06270 */
[----:B------:R-:W-:Y:S05]  /*3690*/  @P0 BRA `(.L_x_63) ;  /* 0x0000000000980947 */ /* 0x000fea0003800000 */
[----:B------:R-:W0:Y:S01]  /*36a0*/  LDC.64 R8, c[0x0][0x358] ;  /* 0x0000d600ff087b82 */ /* 0x000e220000000a00 */
[C---:B------:R-:W-:Y:S01]  /*36b0*/  SHF.L.U64.HI R13, R16.reuse, 0xb, R7 ;  /* 0x0000000b100d7819 */ /* 0x040fe20000010207 */
[----:B------:R-:W-:Y:S01]  /*36c0*/  BSSY.RECONVERGENT B2, `(.L_x_64) ;  /* 0x0000022000027945 */ /* 0x000fe20003800200 */
[----:B------:R-:W-:Y:S01]  /*36d0*/  IMAD.SHL.U32 R11, R16, 0x800, RZ ;  /* 0x00000800100b7824 */ /* 0x000fe200078e00ff */
[----:B------:R-:W-:Y:S01]  /*36e0*/  IADD3 R15, PT, PT, RZ, -R3, -R0 ;  /* 0x80000003ff0f7210 */ /* 0x000fe20007ffe800 */
[----:B------:R-:W-:Y:S01]  /*36f0*/  IMAD.MOV.U32 R14, RZ, RZ, RZ ;  /* 0x000000ffff0e7224 */ /* 0x000fe200078e00ff */
[----:B------:R-:W-:Y:S02]  /*3700*/  CS2R R18, SRZ ;  /* 0x0000000000127805 */ /* 0x000fe4000001ff00 */
[----:B------:R-:W-:Y:S01]  /*3710*/  LOP3.LUT R13, R13, 0x80000000, RZ, 0xfc, !PT ;  /* 0x800000000d0d7812 */ /* 0x000fe200078efcff */
[----:B------:R-:W1:Y:S06]  /*3720*/  LDC.64 R4, c[0x4][0x68] ;  /* 0x01001a00ff047b82 */ /* 0x000e6c0000000a00 */
.L_x_65:
[----:B0-----:R-:W-:Y:S01]  /*3730*/  R2UR UR8, R8 ;  /* 0x00000000080872ca */ /* 0x001fe200000e0000 */
[----:B-1----:R-:W-:Y:S01]  /*3740*/  IMAD.WIDE R6, R21, 0x8, R4 ;  /* 0x0000000815067825 */ /* 0x002fe200078e0204 */
[----:B------:R-:W-:-:S13]  /*3750*/  R2UR UR9, R9 ;  /* 0x00000000090972ca */ /* 0x000fda00000e0000 */
[----:B------:R-:W2:Y:S01]  /*3760*/  LDG.E.64.CONSTANT R6, desc[UR8][R6.64] ;  /* 0x0000000806067981 */ /* 0x000ea2000c1e9b00 */
[----:B------:R-:W-:Y:S02]  /*3770*/  VIADD R15, R15, 0x1 ;  /* 0x000000010f0f7836 */ /* 0x000fe40000000000 */
[----:B------:R-:W-:Y:S02]  /*3780*/  VIADD R21, R21, 0x1 ;  /* 0x0000000115157836 */ /* 0x000fe40000000000 */
[----:B--2---:R-:W-:-:S04]  /*3790*/  IMAD.WIDE.U32 R18, P2, R6, R11, R18 ;  /* 0x0000000b06127225 */ /* 0x004fc80007840012 */
[----:B------:R-:W-:Y:S02]  /*37a0*/  IMAD R23, R6, R13, RZ ;  /* 0x0000000d06177224 */ /* 0x000fe400078e02ff */
[CC--:B------:R-:W-:Y:S02]  /*37b0*/  IMAD R16, R7.reuse, R11.reuse, RZ ;  /* 0x0000000b07107224 */ /* 0x0c0fe400078e02ff */
[----:B------:R-:W-:Y:S01]  /*37c0*/  IMAD.HI.U32 R25, R7, R11, RZ ;  /* 0x0000000b07197227 */ /* 0x000fe200078e00ff */
[----:B------:R-:W-:-:S03]  /*37d0*/  IADD3 R19, P0, PT, R23, R19, RZ ;  /* 0x0000001317137210 */ /* 0x000fc60007f1e0ff */
[----:B------:R-:W-:Y:S01]  /*37e0*/  IMAD R23, R14, 0x8, R1 ;  /* 0x000000080e177824 */ /* 0x000fe200078e0201 */
[----:B------:R-:W-:Y:S01]  /*37f0*/  IADD3 R19, P1, PT, R16, R19, RZ ;  /* 0x0000001310137210 */ /* 0x000fe20007f3e0ff */
[----:B------:R-:W-:-:S04]  /*3800*/  IMAD.HI.U32 R16, R6, R13, RZ ;  /* 0x0000000d06107227 */ /* 0x000fc800078e00ff */
[----:B------:R-:W-:Y:S01]  /*3810*/  IMAD.X R6, RZ, RZ, R16, P2 ;  /* 0x000000ffff067224 */ /* 0x000fe200010e0610 */
[----:B------:R0:W-:Y:S01]  /*3820*/  STL.64 [R23], R18 ;  /* 0x0000001217007387 */ /* 0x0001e20000100a00 */
[----:B------:R-:W-:-:S03]  /*3830*/  IMAD.HI.U32 R16, R7, R13, RZ ;  /* 0x0000000d07107227 */ /* 0x000fc600078e00ff */
[----:B------:R-:W-:Y:S01]  /*3840*/  IADD3.X R6, P0, PT, R25, R6, RZ, P0, !PT ;  /* 0x0000000619067210 */ /* 0x000fe2000071e4ff */
[----:B------:R-:W-:Y:S02]  /*3850*/  IMAD R7, R7, R13, RZ ;  /* 0x0000000d07077224 */ /* 0x000fe400078e02ff */
[----:B------:R-:W-:-:S03]  /*3860*/  VIADD R14, R14, 0x1 ;  /* 0x000000010e0e7836 */ /* 0x000fc60000000000 */
[----:B------:R-:W-:Y:S01]  /*3870*/  IADD3.X R7, P1, PT, R7, R6, RZ, P1, !PT ;  /* 0x0000000607077210 */ /* 0x000fe20000f3e4ff */
[----:B------:R-:W-:Y:S01]  /*3880*/  IMAD.X R6, RZ, RZ, R16, P0 ;  /* 0x000000ffff067224 */ /* 0x000fe200000e0610 */
[----:B------:R-:W-:-:S03]  /*3890*/  ISETP.NE.AND P0, PT, R15, -0xf, PT ;  /* 0xfffffff10f00780c */ /* 0x000fc60003f05270 */
[----:B------:R-:W-:Y:S02]  /*38a0*/  IMAD.X R6, RZ, RZ, R6, P1 ;  /* 0x000000ffff067224 */ /* 0x000fe400008e0606 */
[----:B0-----:R-:W-:Y:S02]  /*38b0*/  IMAD.MOV.U32 R18, RZ, RZ, R7 ;  /* 0x000000ffff127224 */ /* 0x001fe400078e0007 */
[----:B------:R-:W-:-:S06]  /*38c0*/  IMAD.MOV.U32 R19, RZ, RZ, R6 ;  /* 0x000000ffff137224 */ /* 0x000fcc00078e0006 */
[----:B------:R-:W-:Y:S05]  /*38d0*/  @P0 BRA `(.L_x_65) ;  /* 0xfffffffc00940947 */ /* 0x000fea000383ffff */
[----:B------:R-:W-:Y:S05]  /*38e0*/  BSYNC.RECONVERGENT B2 ;  /* 0x0000000000027941 */ /* 0x000fea0003800200 */
.L_x_64:
[----:B------:R-:W-:-:S07]  /*38f0*/  IMAD.MOV.U32 R21, RZ, RZ, R0 ;  /* 0x000000ffff157224 */ /* 0x000fce00078e0000 */
.L_x_63:
[----:B------:R-:W-:Y:S05]  /*3900*/  BSYNC.RECONVERGENT B1 ;  /* 0x0000000000017941 */ /* 0x000fea0003800200 */
.L_x_62:
[----:B------:R-:W-:Y:S01]  /*3910*/  LOP3.LUT P0, R23, R10, 0x3f, RZ, 0xc0, !PT ;  /* 0x0000003f0a177812 */ /* 0x000fe2000780c0ff */
[----:B------:R-:W-:-:S04]  /*3920*/  IMAD.IADD R0, R3, 0x1, R21 ;  /* 0x0000000103007824 */ /* 0x000fc800078e0215 */
[----:B------:R-:W-:-:S05]  /*3930*/  IMAD.U32 R21, R0, 0x8, R1 ;  /* 0x0000000800157824 */ /* 0x000fca00078e0001 */
[----:B------:R0:W-:Y:S04]  /*3940*/  STL.64 [R21+-0x78], R18 ;  /* 0xffff881215007387 */ /* 0x0001e80000100a00 */
[----:B------:R-:W2:Y:S04]  /*3950*/  @P0 LDL.64 R8, [R1+0x8] ;  /* 0x0000080001080983 */ /* 0x000ea80000100a00 */
[----:B------:R-:W3:Y:S04]  /*3960*/  LDL.64 R4, [R1+0x10] ;  /* 0x0000100001047983 */ /* 0x000ee80000100a00 */
[----:B------:R-:W4:Y:S01]  /*3970*/  LDL.64 R6, [R1+0x18] ;  /* 0x0000180001067983 */ /* 0x000f220000100a00 */
[----:B------:R-:W-:Y:S01]  /*3980*/  @P0 LOP3.LUT R0, R23, 0x3f, RZ, 0x3c, !PT ;  /* 0x0000003f17000812 */ /* 0x000fe200078e3cff */
[----:B------:R-:W-:Y:S01]  /*3990*/  BSSY.RECONVERGENT B1, `(.L_x_66) ;  /* 0x0000034000017945 */ /* 0x000fe20003800200 */
[----:B--2---:R-:W-:-:S02]  /*39a0*/  @P0 SHF.R.U64 R3, R8, 0x1, R9 ;  /* 0x0000000108030819 */ /* 0x004fc40000001209 */
[----:B------:R-:W-:Y:S02]  /*39b0*/  @P0 SHF.R.U32.HI R9, RZ, 0x1, R9 ;  /* 0x00000001ff090819 */ /* 0x000fe40000011609 */
[CC--:B---3--:R-:W-:Y:S02]  /*39c0*/  @P0 SHF.L.U32 R10, R4.reuse, R23.reuse, RZ ;  /* 0x00000017040a0219 */ /* 0x0c8fe400000006ff */
[----:B------:R-:W-:Y:S02]  /*39d0*/  @P0 SHF.R.U64 R3, R3, R0, R9 ;  /* 0x0000000003030219 */ /* 0x000fe40000001209 */
[--C-:B------:R-:W-:Y:S02]  /*39e0*/  @P0 SHF.R.U32.HI R15, RZ, 0x1, R5.reuse ;  /* 0x00000001ff0f0819 */ /* 0x100fe40000011605 */
[C-C-:B------:R-:W-:Y:S02]  /*39f0*/  @P0 SHF.R.U64 R13, R4.reuse, 0x1, R5.reuse ;  /* 0x00000001040d0819 */ /* 0x140fe40000001205 */
[----:B------:R-:W-:-:S02]  /*3a00*/  @P0 SHF.L.U64.HI R11, R4, R23, R5 ;  /* 0x00000017040b0219 */ /* 0x000fc40000010205 */
[-C--:B------:R-:W-:Y:S02]  /*3a10*/  @P0 SHF.R.U32.HI R8, RZ, R0.reuse, R9 ;  /* 0x00000000ff080219 */ /* 0x080fe40000011609 */
[----:B------:R-:W-:Y:S02]  /*3a20*/  @P0 LOP3.LUT R4, R10, R3, RZ, 0xfc, !PT ;  /* 0x000000030a040212 */ /* 0x000fe400078efcff */
[-C--:B----4-:R-:W-:Y:S02]  /*3a30*/  @P0 SHF.L.U32 R9, R6, R23.reuse, RZ ;  /* 0x0000001706090219 */ /* 0x090fe400000006ff */
[----:B------:R-:W-:Y:S01]  /*3a40*/  @P0 SHF.R.U64 R14, R13, R0, R15 ;  /* 0x000000000d0e0219 */ /* 0x000fe2000000120f */
[----:B------:R-:W-:Y:S01]  /*3a50*/  IMAD.SHL.U32 R10, R4, 0x4, RZ ;  /* 0x00000004040a7824 */ /* 0x000fe200078e00ff */
[----:B------:R-:W-:Y:S02]  /*3a60*/  @P0 LOP3.LUT R5, R11, R8, RZ, 0xfc, !PT ;  /* 0x000000080b050212 */ /* 0x000fe400078efcff */
[----:B------:R-:W-:-:S02]  /*3a70*/  @P0 SHF.L.U64.HI R3, R6, R23, R7 ;  /* 0x0000001706030219 */ /* 0x000fc40000010207 */
[----:B------:R-:W-:Y:S02]  /*3a80*/  @P0 SHF.R.U32.HI R0, RZ, R0, R15 ;  /* 0x00000000ff000219 */ /* 0x000fe4000001160f */
[----:B------:R-:W-:Y:S02]  /*3a90*/  @P0 LOP3.LUT R6, R9, R14, RZ, 0xfc, !PT ;  /* 0x0000000e09060212 */ /* 0x000fe400078efcff */
[----:B------:R-:W-:Y:S02]  /*3aa0*/  SHF.L.U64.HI R11, R4, 0x2, R5 ;  /* 0x00000002040b7819 */ /* 0x000fe40000010205 */
[----:B------:R-:W-:Y:S02]  /*3ab0*/  @P0 LOP3.LUT R7, R3, R0, RZ, 0xfc, !PT ;  /* 0x0000000003070212 */ /* 0x000fe400078efcff */
[----:B------:R-:W-:Y:S02]  /*3ac0*/  SHF.L.W.U32.HI R5, R5, 0x2, R6 ;  /* 0x0000000205057819 */ /* 0x000fe40000010e06 */
[----:B------:R-:W-:-:S02]  /*3ad0*/  IADD3 RZ, P0, PT, RZ, -R10, RZ ;  /* 0x8000000affff7210 */ /* 0x000fc40007f1e0ff */
[----:B------:R-:W-:Y:S02]  /*3ae0*/  LOP3.LUT R0, RZ, R11, RZ, 0x33, !PT ;  /* 0x0000000bff007212 */ /* 0x000fe400078e33ff */
[----:B------:R-:W-:Y:S02]  /*3af0*/  SHF.L.W.U32.HI R6, R6, 0x2, R7 ;  /* 0x0000000206067819 */ /* 0x000fe40000010e07 */
[----:B------:R-:W-:Y:S02]  /*3b00*/  LOP3.LUT R3, RZ, R5, RZ, 0x33, !PT ;  /* 0x00000005ff037212 */ /* 0x000fe400078e33ff */
[----:B------:R-:W-:Y:S02]  /*3b10*/  IADD3.X R4, P0, PT, RZ, R0, RZ, P0, !PT ;  /* 0x00000000ff047210 */ /* 0x000fe4000071e4ff */
[----:B------:R-:W-:Y:S02]  /*3b20*/  LOP3.LUT R8, RZ, R6, RZ, 0x33, !PT ;  /* 0x00000006ff087212 */ /* 0x000fe400078e33ff */
[----:B------:R-:W-:-:S02]  /*3b30*/  IADD3.X R0, P1, PT, RZ, R3, RZ, P0, !PT ;  /* 0x00000003ff007210 */ /* 0x000fc4000073e4ff */
[----:B------:R-:W-:-:S03]  /*3b40*/  ISETP.GT.U32.AND P2, PT, R5, -0x1, PT ;  /* 0xffffffff0500780c */ /* 0x000fc60003f44070 */
[----:B------:R-:W-:Y:S01]  /*3b50*/  IMAD.X R3, RZ, RZ, R8, P1 ;  /* 0x000000ffff037224 */ /* 0x000fe200008e0608 */
[----:B------:R-:W-:-:S04]  /*3b60*/  ISETP.GT.AND.EX P0, PT, R6, -0x1, PT, P2 ;  /* 0xffffffff0600780c */ /* 0x000fc80003f04320 */
[----:B------:R-:W-:Y:S02]  /*3b70*/  SEL R3, R6, R3, P0 ;  /* 0x0000000306037207 */ /* 0x000fe40000000000 */
[----:B------:R-:W-:Y:S02]  /*3b80*/  SEL R9, R5, R0, P0 ;  /* 0x0000000005097207 */ /* 0x000fe40000000000 */
[----:B------:R-:W-:Y:S02]  /*3b90*/  ISETP.NE.U32.AND P1, PT, R3, RZ, PT ;  /* 0x000000ff0300720c */ /* 0x000fe40003f25070 */
[----:B------:R-:W-:Y:S02]  /*3ba0*/  SEL R11, R11, R4, P0 ;  /* 0x000000040b0b7207 */ /* 0x000fe40000000000 */
[----:B------:R-:W-:Y:S01]  /*3bb0*/  SEL R5, R9, R3, !P1 ;  /* 0x0000000309057207 */ /* 0x000fe20004800000 */
[----:B------:R-:W-:-:S05]  /*3bc0*/  @!P0 IMAD.MOV R10, RZ, RZ, -R10 ;  /* 0x000000ffff0a8224 */ /* 0x000fca00078e0a0a */
[----:B------:R-:W1:Y:S02]  /*3bd0*/  FLO.U32 R5, R5 ;  /* 0x0000000500057300 */ /* 0x000e6400000e0000 */
[C---:B-1----:R-:W-:Y:S02]  /*3be0*/  IADD3 R8, PT, PT, -R5.reuse, 0x1f, RZ ;  /* 0x0000001f05087810 */ /* 0x042fe40007ffe1ff */
[----:B------:R-:W-:-:S03]  /*3bf0*/  IADD3 R0, PT, PT, -R5, 0x3f, RZ ;  /* 0x0000003f05007810 */ /* 0x000fc60007ffe1ff */
[----:B------:R-:W-:-:S05]  /*3c00*/  @P1 IMAD.MOV R0, RZ, RZ, R8 ;  /* 0x000000ffff001224 */ /* 0x000fca00078e0208 */
[----:B------:R-:W-:-:S13]  /*3c10*/  ISETP.NE.AND P1, PT, R0, RZ, PT ;  /* 0x000000ff0000720c */ /* 0x000fda0003f25270 */
[----:B0-----:R-:W-:Y:S05]  /*3c20*/  @!P1 BRA `(.L_x_67) ;  /* 0x0000000000289947 */ /* 0x001fea0003800000 */
[--C-:B------:R-:W-:Y:S02]  /*3c30*/  SHF.R.U64 R8, R10, 0x1, R11.reuse ;  /* 0x000000010a087819 */ /* 0x100fe4000000120b */
[C---:B------:R-:W-:Y:S02]  /*3c40*/  LOP3.LUT R4, R0.reuse, 0x3f, RZ, 0xc0, !PT ;  /* 0x0000003f00047812 */ /* 0x040fe400078ec0ff */
[----:B------:R-:W-:Y:S02]  /*3c50*/  SHF.R.U32.HI R10, RZ, 0x1, R11 ;  /* 0x00000001ff0a7819 */ /* 0x000fe4000001160b */
[----:B------:R-:W-:Y:S02]  /*3c60*/  LOP3.LUT R5, R0, 0x3f, RZ, 0xc, !PT ;  /* 0x0000003f00057812 */ /* 0x000fe400078e0cff */
[CC--:B------:R-:W-:Y:S02]  /*3c70*/  SHF.L.U64.HI R14, R9.reuse, R4.reuse, R3 ;  /* 0x00000004090e7219 */ /* 0x0c0fe40000010203 */
[----:B------:R-:W-:-:S02]  /*3c80*/  SHF.L.U32 R4, R9, R4, RZ ;  /* 0x0000000409047219 */ /* 0x000fc400000006ff */
[-CC-:B------:R-:W-:Y:S02]  /*3c90*/  SHF.R.U64 R3, R8, R5.reuse, R10.reuse ;  /* 0x0000000508037219 */ /* 0x180fe4000000120a */
[----:B------:R-:W-:Y:S02]  /*3ca0*/  SHF.R.U32.HI R5, RZ, R5, R10 ;  /* 0x00000005ff057219 */ /* 0x000fe4000001160a */
[----:B------:R-:W-:Y:S02]  /*3cb0*/  LOP3.LUT R9, R4, R3, RZ, 0xfc, !PT ;  /* 0x0000000304097212 */ /* 0x000fe400078efcff */
[----:B------:R-:W-:-:S07]  /*3cc0*/  LOP3.LUT R3, R14, R5, RZ, 0xfc, !PT ;  /* 0x000000050e037212 */ /* 0x000fce00078efcff */
.L_x_67:
[----:B------:R-:W-:Y:S05]  /*3cd0*/  BSYNC.RECONVERGENT B1 ;  /* 0x0000000000017941 */ /* 0x000fea0003800200 */
.L_x_66:
[----:B------:R-:W-:Y:S01]  /*3ce0*/  IMAD.WIDE.U32 R10, R9, 0x2168c235, RZ ;  /* 0x2168c235090a7825 */ /* 0x000fe200078e00ff */
[----:B------:R-:W-:-:S03]  /*3cf0*/  SHF.R.U32.HI R7, RZ, 0x1e, R7 ;  /* 0x0000001eff077819 */ /* 0x000fc60000011607 */
[----:B------:R-:W-:Y:S01]  /*3d00*/  IMAD.MOV.U32 R4, RZ, RZ, R11 ;  /* 0x000000ffff047224 */ /* 0x000fe200078e000b */
[----:B------:R-:W-:Y:S01]  /*3d10*/  IADD3 RZ, P1, PT, R10, R10, RZ ;  /* 0x0000000a0aff7210 */ /* 0x000fe20007f3e0ff */
[----:B------:R-:W-:Y:S01]  /*3d20*/  IMAD.MOV.U32 R5, RZ, RZ, RZ ;  /* 0x000000ffff057224 */ /* 0x000fe200078e00ff */
[----:B------:R-:W-:Y:S01]  /*3d30*/  LEA.HI R6, R6, R7, RZ, 0x1 ;  /* 0x0000000706067211 */ /* 0x000fe200078f08ff */
[----:B------:R-:W-:-:S04]  /*3d40*/  IMAD.HI.U32 R8, R3, -0x36f0255e, RZ ;  /* 0xc90fdaa203087827 */ /* 0x000fc800078e00ff */
[----:B------:R-:W-:-:S04]  /*3d50*/  IMAD.WIDE.U32 R4, R9, -0x36f0255e, R4 ;  /* 0xc90fdaa209047825 */ /* 0x000fc800078e0004 */
[C---:B------:R-:W-:Y:S02]  /*3d60*/  IMAD R9, R3.reuse, -0x36f0255e, RZ ;  /* 0xc90fdaa203097824 */ /* 0x040fe400078e02ff */
[----:B------:R-:W-:-:S04]  /*3d70*/  IMAD.WIDE.U32 R4, P2, R3, 0x2168c235, R4 ;  /* 0x2168c23503047825 */ /* 0x000fc80007840004 */
[----:B------:R-:W-:Y:S01]  /*3d80*/  IMAD.X R3, RZ, RZ, R8, P2 ;  /* 0x000000ffff037224 */ /* 0x000fe200010e0608 */
[----:B------:R-:W-:Y:S02]  /*3d90*/  IADD3 R5, P2, PT, R9, R5, RZ ;  /* 0x0000000509057210 */ /* 0x000fe40007f5e0ff */
[----:B------:R-:W-:Y:S02]  /*3da0*/  IADD3.X RZ, P1, PT, R4, R4, RZ, P1, !PT ;  /* 0x0000000404ff7210 */ /* 0x000fe40000f3e4ff */
[C---:B------:R-:W-:Y:S01]  /*3db0*/  ISETP.GT.U32.AND P3, PT, R5.reuse, RZ, PT ;  /* 0x000000ff0500720c */ /* 0x040fe20003f64070 */
[----:B------:R-:W-:Y:S01]  /*3dc0*/  IMAD.X R3, RZ, RZ, R3, P2 ;  /* 0x000000ffff037224 */ /* 0x000fe200010e0603 */
[----:B------:R-:W-:-:S04]  /*3dd0*/  IADD3.X R4, P2, PT, R5, R5, RZ, P1, !PT ;  /* 0x0000000505047210 */ /* 0x000fc80000f5e4ff */
[C---:B------:R-:W-:Y:S01]  /*3de0*/  ISETP.GT.AND.EX P1, PT, R3.reuse, RZ, PT, P3 ;  /* 0x000000ff0300720c */ /* 0x040fe20003f24330 */
[----:B------:R-:W-:-:S03]  /*3df0*/  IMAD.X R8, R3, 0x1, R3, P2 ;  /* 0x0000000103087824 */ /* 0x000fc600010e0603 */
[----:B------:R-:W-:Y:S02]  /*3e00*/  SEL R4, R4, R5, P1 ;  /* 0x0000000504047207 */ /* 0x000fe40000800000 */
[----:B------:R-:W-:Y:S02]  /*3e10*/  SEL R8, R8, R3, P1 ;  /* 0x0000000308087207 */ /* 0x000fe40000800000 */
[----:B------:R-:W-:Y:S02]  /*3e20*/  IADD3 R3, P2, PT, R4, 0x1, RZ ;  /* 0x0000000104037810 */ /* 0x000fe40007f5e0ff */
[----:B------:R-:W-:Y:S02]  /*3e30*/  SEL R5, RZ, 0xffffffff, !P1 ;  /* 0xffffffffff057807 */ /* 0x000fe40004800000 */
[----:B------:R-:W-:Y:S01]  /*3e40*/  LOP3.LUT P1, R17, R17, 0x80000000, RZ, 0xc0, !PT ;  /* 0x8000000011117812 */ /* 0x000fe2000782c0ff */
[----:B------:R-:W-:Y:S02]  /*3e50*/  IMAD.X R4, RZ, RZ, R8, P2 ;  /* 0x000000ffff047224 */ /* 0x000fe400010e0608 */
[----:B------:R-:W-:Y:S01]  /*3e60*/  IMAD.IADD R0, R5, 0x1, -R0 ;  /* 0x0000000105007824 */ /* 0x000fe200078e0a00 */
[----:B------:R-:W-:-:S02]  /*3e70*/  @!P0 LOP3.LUT R17, R17, 0x80000000, RZ, 0x3c, !PT ;  /* 0x8000000011118812 */ /* 0x000fc400078e3cff */
[----:B------:R-:W-:Y:S01]  /*3e80*/  SHF.R.U64 R3, R3, 0xa, R4 ;  /* 0x0000000a03037819 */ /* 0x000fe20000001204 */
[----:B------:R-:W-:-:S03]  /*3e90*/  IMAD.SHL.U32 R0, R0, 0x100000, RZ ;  /* 0x0010000000007824 */ /* 0x000fc600078e00ff */
[----:B------:R-:W-:-:S03]  /*3ea0*/  IADD3 R3, P2, PT, R3, 0x1, RZ ;  /* 0x0000000103037810 */ /* 0x000fc60007f5e0ff */
[----:B------:R-:W-:Y:S01]  /*3eb0*/  @P1 IMAD.MOV R6, RZ, RZ, -R6 ;  /* 0x000000ffff061224 */ /* 0x000fe200078e0a06 */
[----:B------:R-:W-:-:S04]  /*3ec0*/  LEA.HI.X R4, R4, RZ, RZ, 0x16, P2 ;  /* 0x000000ff04047211 */ /* 0x000fc800010fb4ff */
[--C-:B------:R-:W-:Y:S02]  /*3ed0*/  SHF.R.U64 R3, R3, 0x1, R4.reuse ;  /* 0x0000000103037819 */ /* 0x100fe40000001204 */
[----:B------:R-:W-:Y:S02]  /*3ee0*/  SHF.R.U32.HI R5, RZ, 0x1, R4 ;  /* 0x00000001ff057819 */ /* 0x000fe40000011604 */
[----:B------:R-:W-:-:S04]  /*3ef0*/  IADD3 R16, P2, P3, RZ, RZ, R3 ;  /* 0x000000ffff107210 */ /* 0x000fc80007b5e003 */
[----:B------:R-:W-:-:S04]  /*3f00*/  IADD3.X R0, PT, PT, R0, 0x3fe00000, R5, P2, P3 ;  /* 0x3fe0000000007810 */ /* 0x000fc800017e6405 */
[----:B------:R-:W-:-:S07]  /*3f10*/  LOP3.LUT R7, R0, R17, RZ, 0xfc, !PT ;  /* 0x0000001100077212 */ /* 0x000fce00078efcff */
.L_x_61:
[----:B------:R-:W-:Y:S02]  /*3f20*/  IMAD.MOV.U32 R13, RZ, RZ, 0x0 ;  /* 0x00000000ff0d7424 */ /* 0x000fe400078e00ff */
[----:B------:R-:W-:Y:S02]  /*3f30*/  IMAD.MOV.U32 R0, RZ, RZ, R6 ;  /* 0x000000ffff007224 */ /* 0x000fe400078e0006 */
[----:B------:R-:W-:Y:S01]  /*3f40*/  IMAD.MOV.U32 R17, RZ, RZ, R7 ;  /* 0x000000ffff117224 */ /* 0x000fe200078e0007 */
[----:B------:R-:W-:Y:S06]  /*3f50*/  RET.REL.NODEC R12 `(_Z14updatePosition8Particle9Parameter) ;  /* 0xffffffc00c287950 */ /* 0x000fec0003c3ffff */
.L_x_68:
        /* <DEDUP_REMOVED lines=10> */
.L_x_125:


//--------------------- .text._Z8getForce8Particle9Parameter --------------------------
	.section	.text._Z8getForce8Particle9Parameter,"ax",@progbits
	.align	128
        .global         _Z8getForce8Particle9Parameter
        .type           _Z8getForce8Particle9Parameter,@function
        .size           _Z8getForce8Particle9Parameter,(.L_x_126 - _Z8getForce8Particle9Parameter)
        .other          _Z8getForce8Particle9Parameter,@"STO_CUDA_ENTRY STV_DEFAULT"
_Z8getForce8Particle9Parameter:
.text._Z8getForce8Particle9Parameter:
[----:B------:R-:W0:Y:S01]  /*0000*/  LDC R1, c[0x0][0x37c] ;  /* 0x0000df00ff017b82 */ /* 0x000e220000000800 */
[----:B------:R-:W1:Y:S01]  /*0010*/  S2R R0, SR_TID.X ;  /* 0x0000000000007919 */ /* 0x000e620000002100 */
[----:B------:R-:W2:Y:S06]  /*0020*/  LDCU UR5, c[0x0][0x2fc] ;  /* 0x00005f80ff0577ac */ /* 0x000eac0008000800 */
[----:B------:R-:W1:Y:S01]  /*0030*/  S2UR UR6, SR_CTAID.X ;  /* 0x00000000000679c3 */ /* 0x000e620000002500 */
[----:B0-----:R-:W-:Y:S01]  /*0040*/  VIADD R1, R1, 0xffffffb0 ;  /* 0xffffffb001017836 */ /* 0x001fe20000000000 */
[----:B------:R-:W0:Y:S01]  /*0050*/  LDCU UR7, c[0x0][0x490] ;  /* 0x00009200ff0777ac */ /* 0x000e220008000800 */
[----:B------:R-:W3:Y:S05]  /*0060*/  LDCU UR4, c[0x0][0x2f8] ;  /* 0x00005f00ff0477ac */ /* 0x000eea0008000800 */
[----:B------:R-:W1:Y:S01]  /*0070*/  LDC R35, c[0x0][0x360] ;  /* 0x0000d800ff237b82 */ /* 0x000e620000000800 */
[----:B---3--:R-:W-:-:S05]  /*0080*/  IADD3 R34, P1, PT, R1, UR4, RZ ;  /* 0x0000000401227c10 */ /* 0x008fca000ff3e0ff */
[----:B--2---:R-:W-:Y:S02]  /*0090*/  IMAD.X R2, RZ, RZ, UR5, P1 ;  /* 0x00000005ff027e24 */ /* 0x004fe400088e06ff */
[----:B-1----:R-:W-:-:S05]  /*00a0*/  IMAD R35, R35, UR6, R0 ;  /* 0x0000000623237c24 */ /* 0x002fca000f8e0200 */
[----:B0-----:R-:W-:-:S13]  /*00b0*/  ISETP.GE.AND P0, PT, R35, UR7, PT ;  /* 0x0000000723007c0c */ /* 0x001fda000bf06270 */
[----:B------:R-:W-:Y:S05]  /*00c0*/  @P0 EXIT ;  /* 0x000000000000094d */ /* 0x000fea0003800000 */
[----:B------:R-:W0:Y:S01]  /*00d0*/  LDC.64 R30, c[0x0][0x3f0] ;  /* 0x0000fc00ff1e7b82 */ /* 0x000e220000000a00 */
[----:B------:R-:W1:Y:S01]  /*00e0*/  LDCU.64 UR36, c[0x0][0x358] ;  /* 0x00006b00ff2477ac */ /* 0x000e620008000a00 */
[----:B------:R-:W2:Y:S06]  /*00f0*/  LDCU UR4, c[0x0][0x450] ;  /* 0x00008a00ff0477ac */ /* 0x000eac0008000800 */
[----:B------:R-:W3:Y:S08]  /*0100*/  LDC.64 R32, c[0x0][0x3f8] ;  /* 0x0000fe00ff207b82 */ /* 0x000ef00000000a00 */
[----:B------:R-:W4:Y:S08]  /*0110*/  LDC.64 R40, c[0x0][0x418] ;  /* 0x00010600ff287b82 */ /* 0x000f300000000a00 */
[----:B------:R-:W5:Y:S01]  /*0120*/  LDC.64 R38, c[0x0][0x3d0] ;  /* 0x0000f400ff267b82 */ /* 0x000f620000000a00 */
[----:B0-----:R-:W-:-:S05]  /*0130*/  IMAD.WIDE R30, R35, 0x8, R30 ;  /* 0x00000008231e7825 */ /* 0x001fca00078e021e */
[----:B-1----:R0:W-:Y:S01]  /*0140*/  STG.E.64 desc[UR36][R30.64], RZ ;  /* 0x000000ff1e007986 */ /* 0x0021e2000c101b24 */
[----:B---3--:R-:W-:-:S05]  /*0150*/  IMAD.WIDE R32, R35, 0x8, R32 ;  /* 0x0000000823207825 */ /* 0x008fca00078e0220 */
[----:B------:R0:W-:Y:S01]  /*0160*/  STG.E.64 desc[UR36][R32.64], RZ ;  /* 0x000000ff20007986 */ /* 0x0001e2000c101b24 */
[----:B----4-:R-:W-:-:S05]  /*0170*/  IMAD.WIDE R40, R35, 0x4, R40 ;  /* 0x0000000423287825 */ /* 0x010fca00078e0228 */
[----:B------:R0:W-:Y:S01]  /*0180*/  STG.E desc[UR36][R40.64], RZ ;  /* 0x000000ff28007986 */ /* 0x0001e2000c101924 */
[----:B-----5:R-:W-:-:S05]  /*0190*/  IMAD.WIDE R38, R35, 0x4, R38 ;  /* 0x0000000423267825 */ /* 0x020fca00078e0226 */
[----:B------:R-:W3:Y:S01]  /*01a0*/  LDG.E R0, desc[UR36][R38.64] ;  /* 0x0000002426007981 */ /* 0x000ee2000c1e1900 */
[----:B------:R-:W-:Y:S01]  /*01b0*/  BSSY.RECONVERGENT B0, `(.L_x_69) ;  /* 0x000013c000007945 */ /* 0x000fe20003800200 */
[----:B------:R-:W-:Y:S01]  /*01c0*/  HFMA2 R36, -RZ, RZ, 0, 0 ;  /* 0x00000000ff247431 */ /* 0x000fe200000001ff */
[----:B---3--:R-:W-:-:S13]  /*01d0*/  ISETP.GE.AND P0, PT, R0, 0x1, PT ;  /* 0x000000010000780c */ /* 0x008fda0003f06270 */
[----:B0-2---:R-:W-:Y:S05]  /*01e0*/  @!P0 BRA `(.L_x_70) ;  /* 0x0000001000e08947 */ /* 0x005fea0003800000 */
[----:B------:R-:W0:Y:S01]  /*01f0*/  LDC.64 R12, c[0x0][0x428] ;  /* 0x00010a00ff0c7b82 */ /* 0x000e220000000a00 */
[----:B------:R-:W-:-:S07]  /*0200*/  IMAD.MOV.U32 R36, RZ, RZ, RZ ;  /* 0x000000ffff247224 */ /* 0x000fce00078e00ff */
[----:B------:R-:W1:Y:S08]  /*0210*/  LDC.64 R10, c[0x0][0x430] ;  /* 0x00010c00ff0a7b82 */ /* 0x000e700000000a00 */
[----:B------:R-:W2:Y:S01]  /*0220*/  LDC.64 R8, c[0x0][0x388] ;  /* 0x0000e200ff087b82 */ /* 0x000ea20000000a00 */
[C---:B0-----:R-:W-:Y:S02]  /*0230*/  DMUL R20, R12.reuse, 0.5 ;  /* 0x3fe000000c147828 */ /* 0x041fe40000000000 */
[----:B------:R-:W-:-:S02]  /*0240*/  DADD R14, R12, -0.5 ;  /* 0xbfe000000c0e7429 */ /* 0x000fc40000000000 */
[----:B------:R-:W-:Y:S02]  /*0250*/  DADD R12, R12, -1 ;  /* 0xbff000000c0c7429 */ /* 0x000fe40000000000 */
[----:B-1----:R-:W-:Y:S01]  /*0260*/  DMUL R10, R10, 0.5 ;  /* 0x3fe000000a0a7828 */ /* 0x002fe20000000000 */
[----:B--2---:R-:W-:-:S10]  /*0270*/  IMAD.WIDE R8, R35, 0x8, R8 ;  /* 0x0000000823087825 */ /* 0x004fd400078e0208 */
.L_x_81:
[----:B------:R-:W0:Y:S01]  /*0280*/  LDC.64 R4, c[0x0][0x3d8] ;  /* 0x0000f600ff047b82 */ /* 0x000e220000000a00 */
[----:B------:R-:W-:Y:S01]  /*0290*/  IMAD R3, R35, UR4, R36 ;  /* 0x0000000423037c24 */ /* 0x000fe2000f8e0224 */
[----:B------:R-:W2:Y:S06]  /*02a0*/  LDG.E.64 R22, desc[UR36][R8.64] ;  /* 0x0000002408167981 */ /* 0x000eac000c1e1b00 */
[----:B------:R-:W1:Y:S08]  /*02b0*/  LDC.64 R18, c[0x0][0x380] ;  /* 0x0000e000ff127b82 */ /* 0x000e700000000a00 */
[----:B------:R-:W3:Y:S01]  /*02c0*/  LDC.64 R24, c[0x0][0x388] ;  /* 0x0000e200ff187b82 */ /* 0x000ee20000000a00 */
[----:B0-----:R-:W-:-:S07]  /*02d0*/  IMAD.WIDE R4, R3, 0x4, R4 ;  /* 0x0000000403047825 */ /* 0x001fce00078e0204 */
[----:B------:R-:W0:Y:S01]  /*02e0*/  LDC.64 R48, c[0x0][0x428] ;  /* 0x00010a00ff307b82 */ /* 0x000e220000000a00 */
[----:B------:R-:W4:Y:S01]  /*02f0*/  LDG.E R5, desc[UR36][R4.64] ;  /* 0x0000002404057981 */ /* 0x000f22000c1e1900 */
[----:B-1----:R-:W-:-:S06]  /*0300*/  IMAD.WIDE R16, R35, 0x8, R18 ;  /* 0x0000000823107825 */ /* 0x002fcc00078e0212 */
[----:B------:R-:W0:Y:S01]  /*0310*/  LDG.E.64 R16, desc[UR36][R16.64] ;  /* 0x0000002410107981 */ /* 0x000e22000c1e1b00 */
[----:B----4-:R-:W-:-:S06]  /*0320*/  IMAD.WIDE R18, R5, 0x8, R18 ;  /* 0x0000000805127825 */ /* 0x010fcc00078e0212 */
[----:B------:R-:W4:Y:S01]  /*0330*/  LDG.E.64 R18, desc[UR36][R18.64] ;  /* 0x0000002412127981 */ /* 0x000f22000c1e1b00 */
[----:B---3--:R-:W-:-:S06]  /*0340*/  IMAD.WIDE R24, R5, 0x8, R24 ;  /* 0x0000000805187825 */ /* 0x008fcc00078e0218 */
[----:B------:R-:W2:Y:S01]  /*0350*/  LDG.E.64 R24, desc[UR36][R24.64] ;  /* 0x0000002418187981 */ /* 0x000ea2000c1e1b00 */
[----:B------:R-:W-:Y:S01]  /*0360*/  IMAD.MOV.U32 R0, RZ, RZ, RZ ;  /* 0x000000ffff007224 */ /* 0x000fe200078e00ff */
[C-C-:B0-----:R-:W-:Y:S02]  /*0370*/  DFMA R6, R48.reuse, 0.5, -R16.reuse ;  /* 0x3fe000003006782b */ /* 0x141fe40000000810 */
[----:B------:R-:W-:Y:S01]  /*0380*/  DFMA R28, R48, 0.5, R16 ;  /* 0x3fe00000301c782b */ /* 0x000fe20000000010 */
[----:B------:R-:W-:Y:S01]  /*0390*/  IMAD.MOV.U32 R37, RZ, RZ, 0x1 ;  /* 0x00000001ff257424 */ /* 0x000fe200078e00ff */
[----:B----4-:R-:W-:-:S08]  /*03a0*/  DADD R26, R16, -R18 ;  /* 0x00000000101a7229 */ /* 0x010fd00000000812 */
[C---:B------:R-:W-:Y:S02]  /*03b0*/  DSETP.GT.AND P0, PT, R26.reuse, RZ, PT ;  /* 0x000000ff1a00722a */ /* 0x040fe40003f04000 */
[----:B------:R-:W-:-:S04]  /*03c0*/  DSETP.GEU.AND P1, PT, R26, RZ, PT ;  /* 0x000000ff1a00722a */ /* 0x000fc80003f2e000 */
[----:B------:R-:W-:-:S08]  /*03d0*/  SEL R3, RZ, 0x1, !P0 ;  /* 0x00000001ff037807 */ /* 0x000fd00004000000 */
[----:B------:R-:W-:Y:S02]  /*03e0*/  @!P0 IADD3 R0, PT, PT, RZ, -0x1, RZ ;  /* 0xffffffffff008810 */ /* 0x000fe40007ffe0ff */
[----:B------:R-:W-:-:S04]  /*03f0*/  @P1 IMAD.MOV R0, RZ, RZ, R3 ;  /* 0x000000ffff001224 */ /* 0x000fc800078e0203 */
[----:B------:R-:W0:Y:S02]  /*0400*/  I2F.F64 R4, R0 ;  /* 0x0000000000047312 */ /* 0x000e240000201c00 */
[----:B0-----:R-:W-:-:S08]  /*0410*/  DFMA R42, R26, R4, -R20 ;  /* 0x000000041a2a722b */ /* 0x001fd00000000814 */
[C---:B------:R-:W-:Y:S02]  /*0420*/  DSETP.GEU.AND P1, PT, R42.reuse, RZ, PT ;  /* 0x000000ff2a00722a */ /* 0x040fe40003f2e000 */
[----:B------:R-:W-:Y:S02]  /*0430*/  DSETP.GT.AND P0, PT, R42, RZ, PT ;  /* 0x000000ff2a00722a */ /* 0x000fe40003f04000 */
[C---:B------:R-:W-:Y:S02]  /*0440*/  DADD R6, R18.reuse, R6 ;  /* 0x0000000012067229 */ /* 0x040fe40000000006 */
[----:B------:R-:W-:Y:S01]  /*0450*/  DADD R28, -R18, R28 ;  /* 0x00000000121c7229 */ /* 0x000fe2000000011c */
[----:B------:R-:W-:-:S05]  /*0460*/  SEL R3, RZ, 0xffffffff, P1 ;  /* 0xffffffffff037807 */ /* 0x000fca0000800000 */
[----:B------:R-:W-:Y:S02]  /*0470*/  DSETP.GEU.AND P2, PT, R6, RZ, PT ;  /* 0x000000ff0600722a */ /* 0x000fe40003f4e000 */
[----:B------:R-:W-:Y:S01]  /*0480*/  @P1 IADD3 R37, PT, PT, RZ, 0x2, RZ ;  /* 0x00000002ff251810 */ /* 0x000fe20007ffe0ff */
[----:B------:R-:W-:Y:S01]  /*0490*/  DSETP.GEU.AND P3, PT, R28, RZ, PT ;  /* 0x000000ff1c00722a */ /* 0x000fe20003f6e000 */
[----:B------:R-:W-:Y:S01]  /*04a0*/  @!P0 VIADD R37, R3, 0x1 ;  /* 0x0000000103258836 */ /* 0x000fe20000000000 */
[----:B------:R-:W-:Y:S02]  /*04b0*/  DSETP.GT.AND P0, PT, R6, RZ, PT ;  /* 0x000000ff0600722a */ /* 0x000fe40003f04000 */
[----:B------:R-:W-:Y:S02]  /*04c0*/  DSETP.GT.AND P1, PT, R28, RZ, PT ;  /* 0x000000ff1c00722a */ /* 0x000fe40003f24000 */
[----:B------:R-:W-:Y:S02]  /*04d0*/  SHF.R.U32.HI R37, RZ, 0x1, R37 ;  /* 0x00000001ff257819 */ /* 0x000fe40000011625 */
[----:B------:R-:W-:-:S03]  /*04e0*/  SEL R28, RZ, 0xffffffff, P2 ;  /* 0xffffffffff1c7807 */ /* 0x000fc60001000000 */
[----:B------:R-:W-:Y:S01]  /*04f0*/  IMAD.MOV R7, RZ, RZ, -R37 ;  /* 0x000000ffff077224 */ /* 0x000fe200078e0a25 */
[----:B------:R-:W-:Y:S01]  /*0500*/  SEL R37, RZ, 0xffffffff, P3 ;  /* 0xffffffffff257807 */ /* 0x000fe20001800000 */
[----:B------:R-:W-:Y:S01]  /*0510*/  IMAD.MOV.U32 R3, RZ, RZ, 0x1 ;  /* 0x00000001ff037424 */ /* 0x000fe200078e00ff */
[----:B------:R-:W-:Y:S01]  /*0520*/  MOV R6, 0x1 ;  /* 0x0000000100067802 */ /* 0x000fe20000000f00 */
[----:B------:R-:W-:Y:S01]  /*0530*/  @P2 IMAD.MOV R3, RZ, RZ, 0x2 ;  /* 0x00000002ff032424 */ /* 0x000fe200078e02ff */
[----:B------:R-:W-:Y:S01]  /*0540*/  @P3 IADD3 R6, PT, PT, RZ, 0x2, RZ ;  /* 0x00000002ff063810 */ /* 0x000fe20007ffe0ff */
[----:B------:R-:W-:Y:S02]  /*0550*/  IMAD R42, R7, R0, RZ ;  /* 0x00000000072a7224 */ /* 0x000fe400078e02ff */
[----:B------:R-:W-:Y:S02]  /*0560*/  @!P0 VIADD R3, R28, 0x1 ;  /* 0x000000011c038836 */ /* 0x000fe40000000000 */
[----:B------:R-:W-:Y:S01]  /*0570*/  @!P1 VIADD R6, R37, 0x1 ;  /* 0x0000000125069836 */ /* 0x000fe20000000000 */
[----:B--2---:R-:W-:Y:S01]  /*0580*/  DADD R28, R22, -R24 ;  /* 0x00000000161c7229 */ /* 0x004fe20000000818 */
[----:B------:R-:W0:Y:S01]  /*0590*/  I2F.F64 R42, R42 ;  /* 0x0000002a002a7312 */ /* 0x000e220000201c00 */
[----:B------:R-:W-:-:S02]  /*05a0*/  SHF.R.U32.HI R3, RZ, 0x1, R3 ;  /* 0x00000001ff037819 */ /* 0x000fc40000011603 */
[----:B------:R-:W-:Y:S01]  /*05b0*/  SHF.R.U32.HI R6, RZ, 0x1, R6 ;  /* 0x00000001ff067819 */ /* 0x000fe20000011606 */
[----:B------:R-:W-:-:S03]  /*05c0*/  DFMA R4, -R26, R4, R48 ;  /* 0x000000041a04722b */ /* 0x000fc60000000130 */
[C---:B------:R-:W-:Y:S01]  /*05d0*/  DSETP.GT.AND P0, PT, R28.reuse, RZ, PT ;  /* 0x000000ff1c00722a */ /* 0x040fe20003f04000 */
[----:B------:R-:W-:Y:S01]  /*05e0*/  IMAD R3, R3, R6, RZ ;  /* 0x0000000603037224 */ /* 0x000fe200078e02ff */
[----:B------:R-:W-:-:S03]  /*05f0*/  DSETP.GEU.AND P1, PT, R28, RZ, PT ;  /* 0x000000ff1c00722a */ /* 0x000fc60003f2e000 */
[----:B------:R-:W1:Y:S01]  /*0600*/  I2F.F64.U32 R6, R3 ;  /* 0x0000000300067312 */ /* 0x000e620000201800 */
[----:B------:R-:W-:Y:S01]  /*0610*/  SEL R37, RZ, 0x1, !P0 ;  /* 0x00000001ff257807 */ /* 0x000fe20004000000 */
[----:B0-----:R-:W-:Y:S01]  /*0620*/  DMUL R44, R42, R4 ;  /* 0x000000042a2c7228 */ /* 0x001fe20000000000 */
[----:B------:R-:W0:Y:S01]  /*0630*/  LDC.64 R4, c[0x0][0x430] ;  /* 0x00010c00ff047b82 */ /* 0x000e220000000a00 */
[----:B------:R-:W-:Y:S01]  /*0640*/  MOV R0, RZ ;  /* 0x000000ff00007202 */ /* 0x000fe20000000f00 */
[----:B------:R-:W-:-:S04]  /*0650*/  DADD R42, R16, 0.5 ;  /* 0x3fe00000102a7429 */ /* 0x000fc80000000000 */
[----:B------:R-:W-:Y:S02]  /*0660*/  @!P0 IMAD.MOV R0, RZ, RZ, -0x1 ;  /* 0xffffffffff008424 */ /* 0x000fe400078e02ff */
[----:B------:R-:W-:Y:S01]  /*0670*/  @P1 IMAD.MOV R0, RZ, RZ, R37 ;  /* 0x000000ffff001224 */ /* 0x000fe200078e0225 */
[----:B-1----:R-:W-:-:S03]  /*0680*/  DFMA R26, R6, R26, R44 ;  /* 0x0000001a061a722b */ /* 0x002fc6000000002c */
[----:B------:R-:W1:Y:S01]  /*0690*/  I2F.F64 R44, R0 ;  /* 0x00000000002c7312 */ /* 0x000e620000201c00 */
[----:B------:R-:W-:Y:S02]  /*06a0*/  DADD R6, R42, -R48 ;  /* 0x000000002a067229 */ /* 0x000fe40000000830 */
[----:B------:R-:W-:-:S08]  /*06b0*/  DSETP.GEU.AND P0, PT, R16, R14, PT ;  /* 0x0000000e1000722a */ /* 0x000fd00003f0e000 */
[----:B------:R-:W-:Y:S02]  /*06c0*/  FSEL R6, R42, R6, !P0 ;  /* 0x000000062a067208 */ /* 0x000fe40004000000 */
[----:B------:R-:W-:Y:S01]  /*06d0*/  FSEL R7, R43, R7, !P0 ;  /* 0x000000072b077208 */ /* 0x000fe20004000000 */
[----:B0-----:R-:W-:Y:S02]  /*06e0*/  DFMA R42, R4, 0.5, -R22 ;  /* 0x3fe00000042a782b */ /* 0x001fe40000000816 */
[----:B-1----:R-:W-:-:S06]  /*06f0*/  DFMA R46, R28, R44, -R10 ;  /* 0x0000002c1c2e722b */ /* 0x002fcc000000080a */
[----:B------:R-:W-:Y:S02]  /*0700*/  DADD R42, R24, R42 ;  /* 0x00000000182a7229 */ /* 0x000fe4000000002a */
[C---:B------:R-:W-:Y:S02]  /*0710*/  DSETP.GEU.AND P1, PT, R46.reuse, RZ, PT ;  /* 0x000000ff2e00722a */ /* 0x040fe40003f2e000 */
[----:B------:R-:W-:Y:S02]  /*0720*/  DSETP.GT.AND P2, PT, R46, RZ, PT ;  /* 0x000000ff2e00722a */ /* 0x000fe40003f44000 */
[----:B------:R-:W-:Y:S02]  /*0730*/  DFMA R46, R4, 0.5, R22 ;  /* 0x3fe00000042e782b */ /* 0x000fe40000000016 */
[C---:B------:R-:W-:Y:S02]  /*0740*/  DSETP.GEU.AND P3, PT, R42.reuse, RZ, PT ;  /* 0x000000ff2a00722a */ /* 0x040fe40003f6e000 */
[----:B------:R-:W-:-:S04]  /*0750*/  DSETP.GT.AND P0, PT, R42, RZ, PT ;  /* 0x000000ff2a00722a */ /* 0x000fc80003f04000 */
[----:B------:R-:W-:Y:S01]  /*0760*/  DADD R42, -R24, R46 ;  /* 0x00000000182a7229 */ /* 0x000fe2000000012e */
[----:B------:R-:W-:Y:S02]  /*0770*/  SEL R3, RZ, 0xffffffff, P1 ;  /* 0xffffffffff037807 */ /* 0x000fe40000800000 */
[----:B------:R-:W-:Y:S01]  /*0780*/  MOV R46, 0x1 ;  /* 0x00000001002e7802 */ /* 0x000fe20000000f00 */
[----:B------:R-:W-:Y:S02]  /*0790*/  @P1 IMAD.MOV R46, RZ, RZ, 0x2 ;  /* 0x00000002ff2e1424 */ /* 0x000fe400078e02ff */
[----:B------:R-:W-:Y:S02]  /*07a0*/  @!P2 VIADD R46, R3, 0x1 ;  /* 0x00000001032ea836 */ /* 0x000fe40000000000 */
[C---:B------:R-:W-:Y:S02]  /*07b0*/  DSETP.GEU.AND P4, PT, R42.reuse, RZ, PT ;  /* 0x000000ff2a00722a */ /* 0x040fe40003f8e000 */
[----:B------:R-:W-:-:S02]  /*07c0*/  DSETP.GT.AND P1, PT, R42, RZ, PT ;  /* 0x000000ff2a00722a */ /* 0x000fc40003f24000 */
[----:B------:R-:W-:Y:S01]  /*07d0*/  DFMA R42, -R28, R44, R4 ;  /* 0x0000002c1c2a722b */ /* 0x000fe20000000104 */
[----:B------:R-:W-:Y:S02]  /*07e0*/  SEL R44, RZ, 0xffffffff, P3 ;  /* 0xffffffffff2c7807 */ /* 0x000fe40001800000 */
[----:B------:R-:W-:Y:S01]  /*07f0*/  SHF.R.U32.HI R46, RZ, 0x1, R46 ;  /* 0x00000001ff2e7819 */ /* 0x000fe2000001162e */
[----:B------:R-:W-:Y:S01]  /*0800*/  DADD R4, -R18, R6 ;  /* 0x0000000012047229 */ /* 0x000fe20000000106 */
[----:B------:R-:W-:Y:S01]  /*0810*/  MOV R3, 0x1 ;  /* 0x0000000100037802 */ /* 0x000fe20000000f00 */
[----:B------:R-:W-:Y:S01]  /*0820*/  @P3 IMAD.MOV R3, RZ, RZ, 0x2 ;  /* 0x00000002ff033424 */ /* 0x000fe200078e02ff */
[----:B------:R-:W-:Y:S01]  /*0830*/  IADD3 R45, PT, PT, RZ, -R46, RZ ;  /* 0x8000002eff2d7210 */ /* 0x000fe20007ffe0ff */
[----:B------:R-:W-:Y:S01]  /*0840*/  @!P0 VIADD R3, R44, 0x1 ;  /* 0x000000012c038836 */ /* 0x000fe20000000000 */
[----:B------:R-:W-:Y:S01]  /*0850*/  SEL R44, RZ, 0xffffffff, P4 ;  /* 0xffffffffff2c7807 */ /* 0x000fe20002000000 */
[----:B------:R-:W-:-:S02]  /*0860*/  IMAD.MOV.U32 R37, RZ, RZ, 0x1 ;  /* 0x00000001ff257424 */ /* 0x000fc400078e00ff */
[----:B------:R-:W-:Y:S01]  /*0870*/  @P4 IMAD.MOV R37, RZ, RZ, 0x2 ;  /* 0x00000002ff254424 */ /* 0x000fe200078e02ff */
[----:B------:R-:W-:Y:S01]  /*0880*/  @!P1 IADD3 R37, PT, PT, R44, 0x1, RZ ;  /* 0x000000012c259810 */ /* 0x000fe20007ffe0ff */
[----:B------:R-:W-:Y:S01]  /*0890*/  IMAD R50, R45, R0, RZ ;  /* 0x000000002d327224 */ /* 0x000fe200078e02ff */
[C---:B------:R-:W-:Y:S01]  /*08a0*/  DSETP.GT.AND P0, PT, R4.reuse, RZ, PT ;  /* 0x000000ff0400722a */ /* 0x040fe20003f04000 */
[----:B------:R-:W-:Y:S01]  /*08b0*/  SHF.R.U32.HI R3, RZ, 0x1, R3 ;  /* 0x00000001ff037819 */ /* 0x000fe20000011603 */
[----:B------:R-:W-:Y:S01]  /*08c0*/  DSETP.GEU.AND P1, PT, R4, RZ, PT ;  /* 0x000000ff0400722a */ /* 0x000fe20003f2e000 */
[----:B------:R-:W-:Y:S01]  /*08d0*/  SHF.R.U32.HI R44, RZ, 0x1, R37 ;  /* 0x00000001ff2c7819 */ /* 0x000fe20000011625 */
[----:B------:R-:W0:Y:S04]  /*08e0*/  I2F.F64 R46, R50 ;  /* 0x00000032002e7312 */ /* 0x000e280000201c00 */
[----:B------:R-:W-:Y:S01]  /*08f0*/  IMAD R3, R3, R44, RZ ;  /* 0x0000002c03037224 */ /* 0x000fe200078e02ff */
[----:B------:R-:W-:Y:S01]  /*0900*/  SEL R37, RZ, 0x1, !P0 ;  /* 0x00000001ff257807 */ /* 0x000fe20004000000 */
[----:B------:R-:W-:-:S02]  /*0910*/  IMAD.MOV.U32 R0, RZ, RZ, RZ ;  /* 0x000000ffff007224 */ /* 0x000fc400078e00ff */
[----:B------:R-:W1:Y:S02]  /*0920*/  I2F.F64.U32 R44, R3 ;  /* 0x00000003002c7312 */ /* 0x000e640000201800 */
[----:B------:R-:W-:Y:S02]  /*0930*/  @!P0 IMAD.MOV R0, RZ, RZ, -0x1 ;  /* 0xffffffffff008424 */ /* 0x000fe400078e02ff */
[----:B------:R-:W-:Y:S01]  /*0940*/  @P1 IADD3 R0, PT, PT, R37, RZ, RZ ;  /* 0x000000ff25001210 */ /* 0x000fe20007ffe0ff */
[----:B0-----:R-:W-:-:S03]  /*0950*/  DMUL R46, R46, R42 ;  /* 0x0000002a2e2e7228 */ /* 0x001fc60000000000 */
[----:B------:R-:W0:Y:S01]  /*0960*/  I2F.F64 R42, R0 ;  /* 0x00000000002a7312 */ /* 0x000e220000201c00 */
[----:B------:R-:W-:-:S04]  /*0970*/  DSETP.GEU.AND P0, PT, R16, R12, PT ;  /* 0x0000000c1000722a */ /* 0x000fc80003f0e000 */
[----:B-1----:R-:W-:Y:S02]  /*0980*/  DFMA R28, R44, R28, R46 ;  /* 0x0000001c2c1c722b */ /* 0x002fe4000000002e */
[----:B------:R-:W-:Y:S02]  /*0990*/  DADD R44, R16, 1 ;  /* 0x3ff00000102c7429 */ /* 0x000fe40000000000 */
[----:B0-----:R-:W-:-:S06]  /*09a0*/  DFMA R46, R4, R42, -R20 ;  /* 0x0000002a042e722b */ /* 0x001fcc0000000814 */
[----:B------:R-:W-:Y:S02]  /*09b0*/  @P0 DADD R44, R44, -R48 ;  /* 0x000000002c2c0229 */ /* 0x000fe40000000830 */
[C---:B------:R-:W-:Y:S02]  /*09c0*/  DSETP.GEU.AND P4, PT, R46.reuse, RZ, PT ;  /* 0x000000ff2e00722a */ /* 0x040fe40003f8e000 */
[----:B------:R-:W-:-:S04]  /*09d0*/  DSETP.GT.AND P3, PT, R46, RZ, PT ;  /* 0x000000ff2e00722a */ /* 0x000fc80003f64000 */
[C-C-:B------:R-:W-:Y:S02]  /*09e0*/  DADD R46, R20.reuse, R44.reuse ;  /* 0x00000000142e7229 */ /* 0x140fe4000000002c */
[----:B------:R-:W-:-:S06]  /*09f0*/  DADD R50, R20, -R44 ;  /* 0x0000000014327229 */ /* 0x000fcc000000082c */
[C---:B------:R-:W-:Y:S02]  /*0a00*/  DADD R46, -R18.reuse, R46 ;  /* 0x00000000122e7229 */ /* 0x040fe4000000012e */
[----:B------:R-:W-:-:S06]  /*0a10*/  DADD R50, R18, R50 ;  /* 0x0000000012327229 */ /* 0x000fcc0000000032 */
[C---:B------:R-:W-:Y:S02]  /*0a20*/  DSETP.GEU.AND P1, PT, R46.reuse, RZ, PT ;  /* 0x000000ff2e00722a */ /* 0x040fe40003f2e000 */
[----:B------:R-:W-:Y:S02]  /*0a30*/  DSETP.GT.AND P2, PT, R46, RZ, PT ;  /* 0x000000ff2e00722a */ /* 0x000fe40003f44000 */
[C-C-:B------:R-:W-:Y:S01]  /*0a40*/  DADD R46, R20.reuse, -R6.reuse ;  /* 0x00000000142e7229 */ /* 0x140fe20000000806 */
[----:B------:R-:W-:Y:S01]  /*0a50*/  SEL R37, RZ, 0xffffffff, P4 ;  /* 0xffffffffff257807 */ /* 0x000fe20002000000 */
[----:B------:R-:W-:Y:S01]  /*0a60*/  IMAD.MOV.U32 R3, RZ, RZ, 0x1 ;  /* 0x00000001ff037424 */ /* 0x000fe200078e00ff */
[----:B------:R-:W-:Y:S01]  /*0a70*/  DADD R6, R20, R6 ;  /* 0x0000000014067229 */ /* 0x000fe20000000006 */
[----:B------:R-:W-:Y:S01]  /*0a80*/  @P4 IMAD.MOV R3, RZ, RZ, 0x2 ;  /* 0x00000002ff034424 */ /* 0x000fe200078e02ff */
[----:B------:R-:W-:Y:S01]  /*0a90*/  @!P3 IADD3 R3, PT, PT, R37, 0x1, RZ ;  /* 0x000000012503b810 */ /* 0x000fe20007ffe0ff */
[----:B------:R-:W-:-:S02]  /*0aa0*/  DSETP.GEU.AND P5, PT, R50, RZ, PT ;  /* 0x000000ff3200722a */ /* 0x000fc40003fae000 */
[----:B------:R-:W-:Y:S01]  /*0ab0*/  DADD R46, R18, R46 ;  /* 0x00000000122e7229 */ /* 0x000fe2000000002e */
[----:B------:R-:W-:Y:S01]  /*0ac0*/  SHF.R.U32.HI R3, RZ, 0x1, R3 ;  /* 0x00000001ff037819 */ /* 0x000fe20000011603 */
[----:B------:R-:W-:-:S04]  /*0ad0*/  DSETP.GT.AND P0, PT, R50, RZ, PT ;  /* 0x000000ff3200722a */ /* 0x000fc80003f04000 */
[----:B------:R-:W-:Y:S02]  /*0ae0*/  IMAD.MOV R37, RZ, RZ, -R3 ;  /* 0x000000ffff257224 */ /* 0x000fe400078e0a03 */
[C---:B------:R-:W-:Y:S02]  /*0af0*/  DSETP.GEU.AND P3, PT, R46.reuse, RZ, PT ;  /* 0x000000ff2e00722a */ /* 0x040fe40003f6e000 */
[----:B------:R-:W-:Y:S02]  /*0b00*/  DSETP.GT.AND P4, PT, R46, RZ, PT ;  /* 0x000000ff2e00722a */ /* 0x000fe40003f84000 */
[C---:B------:R-:W-:Y:S02]  /*0b10*/  DADD R46, -R18.reuse, R6 ;  /* 0x00000000122e7229 */ /* 0x040fe40000000106 */
[----:B------:R-:W-:Y:S01]  /*0b20*/  DADD R6, -R18, R44 ;  /* 0x0000000012067229 */ /* 0x000fe2000000012c */
[----:B------:R-:W-:Y:S01]  /*0b30*/  SEL R3, RZ, 0xffffffff, P5 ;  /* 0xffffffffff037807 */ /* 0x000fe20002800000 */
[----:B------:R-:W-:-:S02]  /*0b40*/  IMAD R37, R37, R0, RZ ;  /* 0x0000000025257224 */ /* 0x000fc400078e02ff */
[----:B------:R-:W-:Y:S01]  /*0b50*/  IMAD.MOV.U32 R0, RZ, RZ, 0x1 ;  /* 0x00000001ff007424 */ /* 0x000fe200078e00ff */
[----:B------:R-:W-:Y:S01]  /*0b60*/  @P5 IADD3 R0, PT, PT, RZ, 0x2, RZ ;  /* 0x00000002ff005810 */ /* 0x000fe20007ffe0ff */
[C---:B------:R-:W-:Y:S01]  /*0b70*/  DSETP.GEU.AND P6, PT, R46.reuse, RZ, PT ;  /* 0x000000ff2e00722a */ /* 0x040fe20003fce000 */
[----:B------:R-:W-:Y:S01]  /*0b80*/  @!P0 VIADD R0, R3, 0x1 ;  /* 0x0000000103008836 */ /* 0x000fe20000000000 */
[----:B------:R-:W-:Y:S01]  /*0b90*/  DSETP.GT.AND P5, PT, R46, RZ, PT ;  /* 0x000000ff2e00722a */ /* 0x000fe20003fa4000 */
[----:B------:R-:W-:Y:S01]  /*0ba0*/  SEL R3, RZ, 0xffffffff, P1 ;  /* 0xffffffffff037807 */ /* 0x000fe20000800000 */
[----:B------:R-:W-:Y:S01]  /*0bb0*/  IMAD.MOV.U32 R46, RZ, RZ, 0x1 ;  /* 0x00000001ff2e7424 */ /* 0x000fe200078e00ff */
[C---:B------:R-:W-:Y:S01]  /*0bc0*/  DSETP.GT.AND P0, PT, R6.reuse, RZ, PT ;  /* 0x000000ff0600722a */ /* 0x040fe20003f04000 */
[----:B------:R-:W-:Y:S01]  /*0bd0*/  @P1 IADD3 R46, PT, PT, RZ, 0x2, RZ ;  /* 0x00000002ff2e1810 */ /* 0x000fe20007ffe0ff */
[----:B------:R-:W-:Y:S01]  /*0be0*/  DSETP.GEU.AND P1, PT, R6, RZ, PT ;  /* 0x000000ff0600722a */ /* 0x000fe20003f2e000 */
[----:B------:R-:W0:Y:S01]  /*0bf0*/  I2F.F64 R44, R37 ;  /* 0x00000025002c7312 */ /* 0x000e220000201c00 */
[----:B------:R-:W-:Y:S01]  /*0c00*/  DFMA R42, -R4, R42, R48 ;  /* 0x0000002a042a722b */ /* 0x000fe20000000130 */
[----:B------:R-:W-:Y:S01]  /*0c10*/  @!P2 VIADD R46, R3, 0x1 ;  /* 0x00000001032ea836 */ /* 0x000fe20000000000 */
[----:B------:R-:W-:Y:S01]  /*0c20*/  SEL R3, RZ, 0x1, !P0 ;  /* 0x00000001ff037807 */ /* 0x000fe20004000000 */
[----:B------:R-:W-:-:S07]  /*0c30*/  IMAD.MOV.U32 R50, RZ, RZ, RZ ;  /* 0x000000ffff327224 */ /* 0x000fce00078e00ff */
[----:B------:R-:W-:Y:S02]  /*0c40*/  @!P0 IADD3 R50, PT, PT, RZ, -0x1, RZ ;  /* 0xffffffffff328810 */ /* 0x000fe40007ffe0ff */
[----:B------:R-:W-:Y:S01]  /*0c50*/  @P1 IMAD.MOV R50, RZ, RZ, R3 ;  /* 0x000000ffff321224 */ /* 0x000fe200078e0203 */
[----:B0-----:R-:W-:-:S03]  /*0c60*/  DMUL R44, R44, R42 ;  /* 0x0000002a2c2c7228 */ /* 0x001fc60000000000 */
[----:B------:R-:W0:Y:S01]  /*0c70*/  I2F.F64 R42, R50 ;  /* 0x00000032002a7312 */ /* 0x000e220000201c00 */
[----:B------:R-:W-:Y:S02]  /*0c80*/  SHF.R.U32.HI R37, RZ, 0x1, R0 ;  /* 0x00000001ff257819 */ /* 0x000fe40000011600 */
[----:B------:R-:W-:Y:S02]  /*0c90*/  SHF.R.U32.HI R46, RZ, 0x1, R46 ;  /* 0x00000001ff2e7819 */ /* 0x000fe4000001162e */
[----:B------:R-:W-:Y:S01]  /*0ca0*/  SEL R3, RZ, 0xffffffff, P3 ;  /* 0xffffffffff037807 */ /* 0x000fe20001800000 */
[----:B------:R-:W-:Y:S02]  /*0cb0*/  IMAD.MOV.U32 R0, RZ, RZ, 0x1 ;  /* 0x00000001ff007424 */ /* 0x000fe400078e00ff */
[----:B------:R-:W-:Y:S01]  /*0cc0*/  IMAD R37, R37, R46, RZ ;  /* 0x0000002e25257224 */ /* 0x000fe200078e02ff */
[----:B------:R-:W-:Y:S02]  /*0cd0*/  SEL R46, RZ, 0xffffffff, P6 ;  /* 0xffffffffff2e7807 */ /* 0x000fe40003000000 */
[----:B------:R-:W-:Y:S01]  /*0ce0*/  @P3 IADD3 R0, PT, PT, RZ, 0x2, RZ ;  /* 0x00000002ff003810 */ /* 0x000fe20007ffe0ff */
[----:B------:R-:W-:-:S02]  /*0cf0*/  @!P4 VIADD R0, R3, 0x1 ;  /* 0x000000010300c836 */ /* 0x000fc40000000000 */
[----:B------:R-:W-:Y:S01]  /*0d00*/  IMAD.MOV.U32 R3, RZ, RZ, 0x1 ;  /* 0x00000001ff037424 */ /* 0x000fe200078e00ff */
[----:B------:R-:W-:Y:S01]  /*0d10*/  @P6 IADD3 R3, PT, PT, RZ, 0x2, RZ ;  /* 0x00000002ff036810 */ /* 0x000fe20007ffe0ff */
[----:B------:R-:W-:Y:S01]  /*0d20*/  @!P5 VIADD R3, R46, 0x1 ;  /* 0x000000012e03d836 */ /* 0x000fe20000000000 */
[----:B0-----:R-:W-:-:S08]  /*0d30*/  DFMA R46, R6, R42, -R20 ;  /* 0x0000002a062e722b */ /* 0x001fd00000000814 */
[C---:B------:R-:W-:Y:S02]  /*0d40*/  DSETP.GEU.AND P1, PT, R46.reuse, RZ, PT ;  /* 0x000000ff2e00722a */ /* 0x040fe40003f2e000 */
[----:B------:R-:W-:-:S04]  /*0d50*/  DSETP.GT.AND P0, PT, R46, RZ, PT ;  /* 0x000000ff2e00722a */ /* 0x000fc80003f04000 */
[----:B------:R-:W-:Y:S01]  /*0d60*/  SEL R47, RZ, 0xffffffff, P1 ;  /* 0xffffffffff2f7807 */ /* 0x000fe20000800000 */
[----:B------:R-:W-:-:S07]  /*0d70*/  IMAD.MOV.U32 R46, RZ, RZ, 0x1 ;  /* 0x00000001ff2e7424 */ /* 0x000fce00078e00ff */
[----:B------:R-:W-:Y:S02]  /*0d80*/  @P1 IADD3 R46, PT, PT, RZ, 0x2, RZ ;  /* 0x00000002ff2e1810 */ /* 0x000fe40007ffe0ff */
[----:B------:R-:W-:-:S05]  /*0d90*/  @!P0 VIADD R46, R47, 0x1 ;  /* 0x000000012f2e8836 */ /* 0x000fca0000000000 */
[----:B------:R-:W-:-:S05]  /*0da0*/  SHF.R.U32.HI R46, RZ, 0x1, R46 ;  /* 0x00000001ff2e7819 */ /* 0x000fca000001162e */
[----:B------:R-:W-:-:S04]  /*0db0*/  IMAD.MOV R47, RZ, RZ, -R46 ;  /* 0x000000ffff2f7224 */ /* 0x000fc800078e0a2e */
[----:B------:R-:W-:-:S04]  /*0dc0*/  IMAD R50, R47, R50, RZ ;  /* 0x000000322f327224 */ /* 0x000fc800078e02ff */
[----:B------:R-:W0:Y:S01]  /*0dd0*/  I2F.F64 R46, R50 ;  /* 0x00000032002e7312 */ /* 0x000e220000201c00 */
[----:B------:R-:W-:-:S07]  /*0de0*/  DFMA R48, -R6, R42, R48 ;  /* 0x0000002a0630722b */ /* 0x000fce0000000130 */
[----:B------:R-:W1:Y:S01]  /*0df0*/  I2F.F64.U32 R42, R37 ;  /* 0x00000025002a7312 */ /* 0x000e620000201800 */
[----:B0-----:R-:W-:Y:S02]  /*0e00*/  DMUL R48, R46, R48 ;  /* 0x000000302e307228 */ /* 0x001fe40000000000 */
[----:B------:R-:W-:-:S08]  /*0e10*/  DMUL R46, R28, R28 ;  /* 0x0000001c1c2e7228 */ /* 0x000fd00000000000 */
[----:B------:R-:W-:Y:S02]  /*0e20*/  DFMA R46, R26, R26, R46 ;  /* 0x0000001a1a2e722b */ /* 0x000fe4000000002e */
[----:B-1----:R-:W-:Y:S01]  /*0e30*/  DFMA R6, R42, R6, R48 ;  /* 0x000000062a06722b */ /* 0x002fe20000000030 */
[----:B------:R-:W-:-:S03]  /*0e40*/  SHF.R.U32.HI R0, RZ, 0x1, R0 ;  /* 0x00000001ff007819 */ /* 0x000fc60000011600 */
[----:B------:R-:W0:Y:S01]  /*0e50*/  MUFU.RSQ64H R43, R47 ;  /* 0x0000002f002b7308 */ /* 0x000e220000001c00 */
[----:B------:R-:W-:-:S05]  /*0e60*/  SHF.R.U32.HI R3, RZ, 0x1, R3 ;  /* 0x00000001ff037819 */ /* 0x000fca0000011603 */
[----:B------:R-:W-:Y:S01]  /*0e70*/  IMAD R0, R0, R3, RZ ;  /* 0x0000000300007224 */ /* 0x000fe200078e02ff */
[----:B------:R-:W-:-:S03]  /*0e80*/  IADD3 R42, PT, PT, R47, -0x3500000, RZ ;  /* 0xfcb000002f2a7810 */ /* 0x000fc60007ffe0ff */
[----:B------:R-:W1:Y:S03]  /*0e90*/  I2F.F64.U32 R50, R0 ;  /* 0x0000000000327312 */ /* 0x000e660000201800 */
[----:B0-----:R-:W-:-:S08]  /*0ea0*/  DMUL R48, R42, R42 ;  /* 0x0000002a2a307228 */ /* 0x001fd00000000000 */
[----:B------:R-:W-:Y:S02]  /*0eb0*/  DFMA R48, R46, -R48, 1 ;  /* 0x3ff000002e30742b */ /* 0x000fe40000000830 */
[----:B-1----:R-:W-:Y:S01]  /*0ec0*/  DFMA R44, R50, R4, R44 ;  /* 0x00000004322c722b */ /* 0x002fe2000000002c */
[----:B------:R-:W-:Y:S02]  /*0ed0*/  IMAD.MOV.U32 R50, RZ, RZ, 0x0 ;  /* 0x00000000ff327424 */ /* 0x000fe400078e00ff */
[----:B------:R-:W-:-:S06]  /*0ee0*/  IMAD.MOV.U32 R51, RZ, RZ, 0x3fd80000 ;  /* 0x3fd80000ff337424 */ /* 0x000fcc00078e00ff */
[----:B------:R-:W-:Y:S02]  /*0ef0*/  DFMA R50, R48, R50, 0.5 ;  /* 0x3fe000003032742b */ /* 0x000fe40000000032 */
[----:B------:R-:W-:-:S08]  /*0f00*/  DMUL R48, R42, R48 ;  /* 0x000000302a307228 */ /* 0x000fd00000000000 */
[----:B------:R-:W-:Y:S02]  /*0f10*/  DFMA R50, R50, R48, R42 ;  /* 0x000000303232722b */ /* 0x000fe4000000002a */
[----:B------:R-:W-:Y:S01]  /*0f20*/  DMUL R4, R28, R28 ;  /* 0x0000001c1c047228 */ /* 0x000fe20000000000 */
[----:B------:R-:W-:-:S05]  /*0f30*/  ISETP.GE.U32.AND P0, PT, R42, 0x7ca00000, PT ;  /* 0x7ca000002a00780c */ /* 0x000fca0003f06070 */
[----:B------:R-:W-:Y:S02]  /*0f40*/  DMUL R48, R46, R50 ;  /* 0x000000322e307228 */ /* 0x000fe40000000000 */
[--C-:B------:R-:W-:Y:S02]  /*0f50*/  DFMA R6, R6, R6, R4.reuse ;  /* 0x000000060606722b */ /* 0x100fe40000000004 */
[----:B------:R-:W-:Y:S01]  /*0f60*/  DFMA R4, R44, R44, R4 ;  /* 0x0000002c2c04722b */ /* 0x000fe20000000004 */
[----:B------:R-:W-:-:S03]  /*0f70*/  IADD3 R45, PT, PT, R51, -0x100000, RZ ;  /* 0xfff00000332d7810 */ /* 0x000fc60007ffe0ff */
[----:B------:R-:W-:Y:S01]  /*0f80*/  DFMA R52, R48, -R48, R46 ;  /* 0x800000303034722b */ /* 0x000fe2000000002e */
[----:B------:R-:W-:Y:S01]  /*0f90*/  IMAD.MOV.U32 R44, RZ, RZ, R50 ;  /* 0x000000ffff2c7224 */ /* 0x000fe200078e0032 */
[----:B------:R-:W-:Y:S06]  /*0fa0*/  BSSY.RECONVERGENT B1, `(.L_x_71) ;  /* 0x000000a000017945 */ /* 0x000fec0003800200 */
[----:B------:R-:W-:Y:S01]  /*0fb0*/  DFMA R54, R52, R44, R48 ;  /* 0x0000002c3436722b */ /* 0x000fe20000000030 */
[----:B------:R-:W-:Y:S10]  /*0fc0*/  @!P0 BRA `(.L_x_72) ;  /* 0x00000000001c8947 */ /* 0x000ff40003800000 */
[----:B------:R-:W-:Y:S01]  /*0fd0*/  IMAD.MOV.U32 R43, RZ, RZ, R47 ;  /* 0x000000ffff2b7224 */ /* 0x000fe200078e002f */
[----:B------:R-:W-:Y:S01]  /*0fe0*/  MOV R37, R52 ;  /* 0x0000003400257202 */ /* 0x000fe20000000f00 */
[----:B------:R-:W-:Y:S01]  /*0ff0*/  IMAD.MOV.U32 R3, RZ, RZ, R53 ;  /* 0x000000ffff037224 */ /* 0x000fe200078e0035 */
[----:B------:R-:W-:Y:S01]  /*1000*/  MOV R44, R49 ;  /* 0x00000031002c7202 */ /* 0x000fe20000000f00 */
[----:B------:R-:W-:Y:S01]  /*1010*/  IMAD.MOV.U32 R0, RZ, RZ, R48 ;  /* 0x000000ffff007224 */ /* 0x000fe200078e0030 */
[----:B------:R-:W-:-:S07]  /*1020*/  MOV R47, 0x1040 ;  /* 0x00001040002f7802 */ /* 0x000fce0000000f00 */
[----:B------:R-:W-:Y:S05]  /*1030*/  CALL.REL.NOINC `($__internal_3_$__cuda_sm20_dsqrt_rn_f64_mediumpath_v1) ;  /* 0x00000008006c7944 */ /* 0x000fea0003c00000 */
.L_x_72:
[----:B------:R-:W-:Y:S05]  /*1040*/  BSYNC.RECONVERGENT B1 ;  /* 0x0000000000017941 */ /* 0x000fea0003800200 */
.L_x_71:
[----:B------:R-:W-:Y:S01]  /*1050*/  DSETP.GEU.AND P0, PT, R54, 1, PT ;  /* 0x3ff000003600742a */ /* 0x000fe20003f0e000 */
[----:B------:R-:W-:Y:S04]  /*1060*/  BSSY.RECONVERGENT B1, `(.L_x_73) ;  /* 0x0000046000017945 */ /* 0x000fe80003800200 */
[----:B------:R-:W-:Y:S09]  /*1070*/  BSSY.RELIABLE B2, `(.L_x_74) ;  /* 0x0000041000027945 */ /* 0x000ff20003800100 */
[----:B------:R-:W-:Y:S05]  /*1080*/  @!P0 BRA `(.L_x_75) ;  /* 0x0000000000fc8947 */ /* 0x000fea0003800000 */
[----:B------:R-:W0:Y:S01]  /*1090*/  MUFU.RSQ64H R43, R7 ;  /* 0x00000007002b7308 */ /* 0x000e220000001c00 */
[----:B------:R-:W-:Y:S01]  /*10a0*/  VIADD R42, R7, 0xfcb00000 ;  /* 0xfcb00000072a7836 */ /* 0x000fe20000000000 */
[----:B------:R-:W-:Y:S01]  /*10b0*/  MOV R51, 0x3fd80000 ;  /* 0x3fd8000000337802 */ /* 0x000fe20000000f00 */
[----:B------:R-:W-:Y:S01]  /*10c0*/  IMAD.MOV.U32 R50, RZ, RZ, 0x0 ;  /* 0x00000000ff327424 */ /* 0x000fe200078e00ff */
[----:B------:R-:W-:Y:S02]  /*10d0*/  BSSY.RECONVERGENT B3, `(.L_x_76) ;  /* 0x0000018000037945 */ /* 0x000fe40003800200 */
        /* <DEDUP_REMOVED lines=12> */
[----:B------:R-:W-:Y:S01]  /*11a0*/  MOV R0, R44 ;  /* 0x0000002c00007202 */ /* 0x000fe20000000f00 */
[----:B------:R-:W-:Y:S01]  /*11b0*/  IMAD.MOV.U32 R44, RZ, RZ, R45 ;  /* 0x000000ffff2c7224 */ /* 0x000fe200078e002d */
[----:B------:R-:W-:Y:S01]  /*11c0*/  MOV R45, R47 ;  /* 0x0000002f002d7202 */ /* 0x000fe20000000f00 */
[----:B------:R-:W-:Y:S01]  /*11d0*/  IMAD.MOV.U32 R43, RZ, RZ, R7 ;  /* 0x000000ffff2b7224 */ /* 0x000fe200078e0007 */
[----:B------:R-:W-:Y:S01]  /*11e0*/  MOV R46, R6 ;  /* 0x00000006002e7202 */ /* 0x000fe20000000f00 */
[----:B------:R-:W-:Y:S01]  /*11f0*/  IMAD.MOV.U32 R3, RZ, RZ, R53 ;  /* 0x000000ffff037224 */ /* 0x000fe200078e0035 */
[----:B------:R-:W-:Y:S02]  /*1200*/  MOV R37, R52 ;  /* 0x0000003400257202 */ /* 0x000fe40000000f00 */
[----:B------:R-:W-:-:S07]  /*1210*/  MOV R47, 0x1230 ;  /* 0x00001230002f7802 */ /* 0x000fce0000000f00 */
[----:B------:R-:W-:Y:S05]  /*1220*/  CALL.REL.NOINC `($__internal_3_$__cuda_sm20_dsqrt_rn_f64_mediumpath_v1) ;  /* 0x0000000400f07944 */ /* 0x000fea0003c00000 */
[----:B------:R-:W-:Y:S01]  /*1230*/  IMAD.MOV.U32 R48, RZ, RZ, R54 ;  /* 0x000000ffff307224 */ /* 0x000fe200078e0036 */
[----:B------:R-:W-:-:S07]  /*1240*/  MOV R49, R55 ;  /* 0x0000003700317202 */ /* 0x000fce0000000f00 */
.L_x_77:
[----:B------:R-:W-:Y:S05]  /*1250*/  BSYNC.RECONVERGENT B3 ;  /* 0x0000000000037941 */ /* 0x000fea0003800200 */
.L_x_76:
        /* <DEDUP_REMOVED lines=12> */
[----:B------:R-:W-:Y:S01]  /*1320*/  IADD3 R7, PT, PT, R51, -0x100000, RZ ;  /* 0xfff0000033077810 */ /* 0x000fe20007ffe0ff */
[----:B------:R-:W-:-:S05]  /*1330*/  IMAD.MOV.U32 R6, RZ, RZ, R50 ;  /* 0x000000ffff067224 */ /* 0x000fca00078e0032 */
        /* <DEDUP_REMOVED lines=14> */
.L_x_79:
[----:B------:R-:W-:Y:S05]  /*1420*/  BSYNC.RECONVERGENT B3 ;  /* 0x0000000000037941 */ /* 0x000fea0003800200 */
.L_x_78:
[----:B------:R-:W-:-:S06]  /*1430*/  DSETP.GT.AND P0, PT, R28, RZ, PT ;  /* 0x000000ff1c00722a */ /* 0x000fcc0003f04000 */
[----:B------:R-:W-:-:S06]  /*1440*/  DSETP.LEU.OR P0, PT, R48, 1, !P0 ;  /* 0x3ff000003000742a */ /* 0x000fcc000470b400 */
[----:B------:R-:W-:-:S14]  /*1450*/  DSETP.GEU.OR P0, PT, R46, 2, P0 ;  /* 0x400000002e00742a */ /* 0x000fdc000070e400 */
[----:B------:R-:W-:Y:S05]  /*1460*/  @P0 BREAK.RELIABLE B2 ;  /* 0x0000000000020942 */ /* 0x000fea0003800100 */
[----:B------:R-:W-:Y:S05]  /*1470*/  @P0 BRA `(.L_x_80) ;  /* 0x0000000000100947 */ /* 0x000fea0003800000 */
.L_x_75:
[----:B------:R-:W-:Y:S05]  /*1480*/  BSYNC.RELIABLE B2 ;  /* 0x0000000000027941 */ /* 0x000fea0003800100 */
.L_x_74:
[----:B------:R-:W2:Y:S02]  /*1490*/  LDG.E R0, desc[UR36][R40.64] ;  /* 0x0000002428007981 */ /* 0x000ea4000c1e1900 */
[----:B--2---:R-:W-:-:S05]  /*14a0*/  VIADD R3, R0, 0x1 ;  /* 0x0000000100037836 */ /* 0x004fca0000000000 */
[----:B------:R0:W-:Y:S02]  /*14b0*/  STG.E desc[UR36][R40.64], R3 ;  /* 0x0000000328007986 */ /* 0x0001e4000c101924 */
.L_x_80:
[----:B------:R-:W-:Y:S05]  /*14c0*/  BSYNC.RECONVERGENT B1 ;  /* 0x0000000000017941 */ /* 0x000fea0003800200 */
.L_x_73:
[----:B------:R-:W2:Y:S02]  /*14d0*/  LDG.E.64 R4, desc[UR36][R30.64] ;  /* 0x000000241e047981 */ /* 0x000ea4000c1e1b00 */
[----:B--2---:R-:W-:-:S14]  /*14e0*/  DSETP.GT.AND P0, PT, |R4|, 10000, PT ;  /* 0x40c388000400742a */ /* 0x004fdc0003f04200 */
[----:B------:R-:W-:Y:S05]  /*14f0*/  @P0 BRA `(.L_x_70) ;  /* 0x00000000001c0947 */ /* 0x000fea0003800000 */
[----:B------:R-:W2:Y:S02]  /*1500*/  LDG.E.64 R4, desc[UR36][R32.64] ;  /* 0x0000002420047981 */ /* 0x000ea4000c1e1b00 */
[----:B--2---:R-:W-:-:S14]  /*1510*/  DSETP.GT.AND P0, PT, |R4|, 10000, PT ;  /* 0x40c388000400742a */ /* 0x004fdc0003f04200 */
[----:B------:R-:W-:Y:S05]  /*1520*/  @P0 BRA `(.L_x_70) ;  /* 0x0000000000100947 */ /* 0x000fea0003800000 */
[----:B0-----:R-:W2:Y:S01]  /*1530*/  LDG.E R3, desc[UR36][R38.64] ;  /* 0x0000002426037981 */ /* 0x001ea2000c1e1900 */
[----:B------:R-:W-:-:S04]  /*1540*/  IADD3 R36, PT, PT, R36, 0x1, RZ ;  /* 0x0000000124247810 */ /* 0x000fc80007ffe0ff */
[----:B--2---:R-:W-:-:S13]  /*1550*/  ISETP.GE.AND P0, PT, R36, R3, PT ;  /* 0x000000032400720c */ /* 0x004fda0003f06270 */
[----:B------:R-:W-:Y:S05]  /*1560*/  @!P0 BRA `(.L_x_81) ;  /* 0xffffffec00448947 */ /* 0x000fea000383ffff */
.L_x_70:
[----:B------:R-:W-:Y:S05]  /*1570*/  BSYNC.RECONVERGENT B0 ;  /* 0x0000000000007941 */ /* 0x000fea0003800200 */
.L_x_69:
[----:B------:R-:W-:Y:S05]  /*1580*/  WARPSYNC.ALL ;  /* 0x0000000000007948 */ /* 0x000fea0003800000 */
[----:B------:R-:W2:Y:S01]  /*1590*/  LDG.E.64 R4, desc[UR36][R30.64] ;  /* 0x000000241e047981 */ /* 0x000ea2000c1e1b00 */
[----:B------:R-:W-:Y:S01]  /*15a0*/  BSSY.RECONVERGENT B6, `(.L_x_82) ;  /* 0x0000020000067945 */ /* 0x000fe20003800200 */
[C---:B--2---:R-:W-:Y:S02]  /*15b0*/  DSETP.GEU.AND P0, PT, R4.reuse, -10000, PT ;  /* 0xc0c388000400742a */ /* 0x044fe40003f0e000 */
[----:B------:R-:W-:-:S14]  /*15c0*/  DSETP.LEU.AND P1, PT, R4, 10000, PT ;  /* 0x40c388000400742a */ /* 0x000fdc0003f2b000 */
[----:B------:R-:W-:Y:S05]  /*15d0*/  @P0 BRA P1, `(.L_x_83) ;  /* 0x0000000000700947 */ /* 0x000fea0000800000 */
[----:B------:R-:W1:Y:S01]  /*15e0*/  LDC.64 R8, c[0x0][0x3e0] ;  /* 0x0000f800ff087b82 */ /* 0x000e620000000a00 */
[----:B------:R-:W0:Y:S01]  /*15f0*/  LDCU UR4, c[0x0][0x450] ;  /* 0x00008a00ff0477ac */ /* 0x000e220008000800 */
[----:B------:R-:W2:Y:S01]  /*1600*/  LDG.E.64 R6, desc[UR36][R32.64] ;  /* 0x0000002420067981 */ /* 0x000ea2000c1e1b00 */
[----:B0-----:R-:W-:-:S03]  /*1610*/  IMAD R3, R35, UR4, R36 ;  /* 0x0000000423037c24 */ /* 0x001fc6000f8e0224 */
[----:B------:R-:W-:Y:S01]  /*1620*/  STL [R1], R35 ;  /* 0x0000002301007387 */ /* 0x000fe20000100800 */
[----:B------:R-:W0:Y:S01]  /*1630*/  LDCU.64 UR4, c[0x4][0x58] ;  /* 0x01000b00ff0477ac */ /* 0x000e220008000a00 */
[----:B-1----:R-:W-:-:S05]  /*1640*/  IMAD.WIDE R8, R3, 0x4, R8 ;  /* 0x0000000403087825 */ /* 0x002fca00078e0208 */
[----:B------:R1:W3:Y:S01]  /*1650*/  LDG.E R0, desc[UR36][R8.64] ;  /* 0x0000002408007981 */ /* 0x0002e2000c1e1900 */
[----:B------:R-:W-:-:S03]  /*1660*/  MOV R3, 0x78 ;  /* 0x0000007800037802 */ /* 0x000fc60000000f00 */
[----:B------:R-:W-:Y:S04]  /*1670*/  STL.64 [R1+0x18], R26 ;  /* 0x0000181a01007387 */ /* 0x000fe80000100a00 */
[----:B------:R-:W-:Y:S01]  /*1680*/  STL.64 [R1+0x20], R28 ;  /* 0x0000201c01007387 */ /* 0x000fe20000100a00 */
[----:B-1----:R1:W4:Y:S03]  /*1690*/  LDC.64 R8, c[0x4][R3] ;  /* 0x0100000003087b82 */ /* 0x0023260000000a00 */
[----:B------:R-:W-:Y:S04]  /*16a0*/  STL.64 [R1+0x28], R16 ;  /* 0x0000281001007387 */ /* 0x000fe80000100a00 */
[----:B------:R-:W-:Y:S04]  /*16b0*/  STL.64 [R1+0x30], R18 ;  /* 0x0000301201007387 */ /* 0x000fe80000100a00 */
[----:B------:R-:W-:Y:S04]  /*16c0*/  STL.64 [R1+0x38], R22 ;  /* 0x0000381601007387 */ /* 0x000fe80000100a00 */
[----:B------:R-:W-:Y:S04]  /*16d0*/  STL.64 [R1+0x40], R24 ;  /* 0x0000401801007387 */ /* 0x000fe80000100a00 */
[----:B------:R0:W-:Y:S02]  /*16e0*/  STL.64 [R1+0x8], R4 ;  /* 0x0000080401007387 */ /* 0x0001e40000100a00 */
[----:B0-----:R-:W-:Y:S01]  /*16f0*/  IMAD.U32 R4, RZ, RZ, UR4 ;  /* 0x00000004ff047e24 */ /* 0x001fe2000f8e00ff */
[----:B------:R-:W-:Y:S01]  /*1700*/  MOV R5, UR5 ;  /* 0x0000000500057c02 */ /* 0x000fe20008000f00 */
[----:B--2---:R0:W-:Y:S04]  /*1710*/  STL.64 [R1+0x10], R6 ;  /* 0x0000100601007387 */ /* 0x0041e80000100a00 */
[----:B---3--:R1:W-:Y:S01]  /*1720*/  STL [R1+0x48], R0 ;  /* 0x0000480001007387 */ /* 0x0083e20000100800 */
[----:B0-----:R-:W-:Y:S01]  /*1730*/  IMAD.MOV.U32 R6, RZ, RZ, R34 ;  /* 0x000000ffff067224 */ /* 0x001fe200078e0022 */
[----:B----4-:R-:W-:-:S07]  /*1740*/  MOV R7, R2 ;  /* 0x0000000200077202 */ /* 0x010fce0000000f00 */
[----:B------:R-:W-:-:S07]  /*1750*/  LEPC R20, `(.L_x_84) ;  /* 0x000000001014794e */ /* 0x000fce0000000000 */
[----:B-1----:R-:W-:Y:S05]  /*1760*/  CALL.ABS.NOINC R8 ;  /* 0x0000000008007343 */ /* 0x002fea0003c00000 */
.L_x_84:
[----:B------:R-:W0:Y:S01]  /*1770*/  LDC.64 R4, c[0x4][0x48] ;  /* 0x01001200ff047b82 */ /* 0x000e220000000a00 */
[----:B------:R-:W-:-:S05]  /*1780*/  IMAD.MOV.U32 R3, RZ, RZ, 0x1 ;  /* 0x00000001ff037424 */ /* 0x000fca00078e00ff */
[----:B0-----:R1:W-:Y:S02]  /*1790*/  STG.E desc[UR36][R4.64], R3 ;  /* 0x0000000304007986 */ /* 0x0013e4000c101924 */
.L_x_83:
[----:B------:R-:W-:Y:S05]  /*17a0*/  BSYNC.RECONVERGENT B6 ;  /* 0x0000000000067941 */ /* 0x000fea0003800200 */
.L_x_82:
[----:B------:R-:W2:Y:S01]  /*17b0*/  LDG.E.64 R32, desc[UR36][R32.64] ;  /* 0x0000002420207981 */ /* 0x000ea2000c1e1b00 */
[----:B------:R-:W-:Y:S01]  /*17c0*/  BSSY.RECONVERGENT B0, `(.L_x_85) ;  /* 0x0000005000007945 */ /* 0x000fe20003800200 */
[----:B--2---:R-:W-:-:S14]  /*17d0*/  DSETP.GT.AND P0, PT, R32, 10000, PT ;  /* 0x40c388002000742a */ /* 0x004fdc0003f04000 */
[----:B------:R-:W-:Y:S05]  /*17e0*/  @P0 BRA `(.L_x_86) ;  /* 0x0000000000080947 */ /* 0x000fea0003800000 */
[----:B------:R-:W-:-:S14]  /*17f0*/  DSETP.GEU.AND P0, PT, R32, -10000, PT ;  /* 0xc0c388002000742a */ /* 0x000fdc0003f0e000 */
[----:B------:R-:W-:Y:S05]  /*1800*/  @P0 EXIT ;  /* 0x000000000000094d */ /* 0x000fea0003800000 */
.L_x_86:
[----:B------:R-:W-:Y:S05]  /*1810*/  BSYNC.RECONVERGENT B0 ;  /* 0x0000000000007941 */ /* 0x000fea0003800200 */
.L_x_85:
[----:B-1----:R-:W1:Y:S01]  /*1820*/  LDC.64 R4, c[0x0][0x3e8] ;  /* 0x0000fa00ff047b82 */ /* 0x002e620000000a00 */
[----:B------:R-:W0:Y:S01]  /*1830*/  LDCU UR4, c[0x0][0x450] ;  /* 0x00008a00ff0477ac */ /* 0x000e220008000800 */
[----:B------:R-:W2:Y:S01]  /*1840*/  LDG.E.64 R30, desc[UR36][R30.64] ;  /* 0x000000241e1e7981 */ /* 0x000ea2000c1e1b00 */
[----:B0-----:R-:W-:-:S03]  /*1850*/  IMAD R3, R35, UR4, R36 ;  /* 0x0000000423037c24 */ /* 0x001fc6000f8e0224 */
[----:B------:R0:W-:Y:S01]  /*1860*/  STL.64 [R1+0x10], R32 ;  /* 0x0000102001007387 */ /* 0x0001e20000100a00 */
[----:B------:R-:W3:Y:S01]  /*1870*/  LDCU.64 UR4, c[0x4][0x60] ;  /* 0x01000c00ff0477ac */ /* 0x000ee20008000a00 */
[----:B-1----:R-:W-:-:S05]  /*1880*/  IMAD.WIDE R4, R3, 0x4, R4 ;  /* 0x0000000403047825 */ /* 0x002fca00078e0204 */
[----:B------:R3:W4:Y:S01]  /*1890*/  LDG.E R0, desc[UR36][R4.64] ;  /* 0x0000002404007981 */ /* 0x000722000c1e1900 */
[----:B------:R-:W-:-:S03]  /*18a0*/  MOV R3, 0x78 ;  /* 0x0000007800037802 */ /* 0x000fc60000000f00 */
[----:B------:R0:W-:Y:S01]  /*18b0*/  STL.64 [R1+0x18], R26 ;  /* 0x0000181a01007387 */ /* 0x0001e20000100a00 */
[----:B------:R0:W1:Y:S03]  /*18c0*/  LDC.64 R8, c[0x4][R3] ;  /* 0x0100000003087b82 */ /* 0x0000660000000a00 */
[----:B------:R0:W-:Y:S04]  /*18d0*/  STL.64 [R1+0x20], R28 ;  /* 0x0000201c01007387 */ /* 0x0001e80000100a00 */
[----:B------:R0:W-:Y:S04]  /*18e0*/  STL.64 [R1+0x28], R22 ;  /* 0x0000281601007387 */ /* 0x0001e80000100a00 */
[----:B------:R0:W-:Y:S04]  /*18f0*/  STL.64 [R1+0x30], R24 ;  /* 0x0000301801007387 */ /* 0x0001e80000100a00 */
[----:B------:R0:W-:Y:S04]  /*1900*/  STL.64 [R1+0x38], R16 ;  /* 0x0000381001007387 */ /* 0x0001e80000100a00 */
[----:B------:R0:W-:Y:S04]  /*1910*/  STL.64 [R1+0x40], R18 ;  /* 0x0000401201007387 */ /* 0x0001e80000100a00 */
[----:B------:R0:W-:Y:S01]  /*1920*/  STL [R1], R35 ;  /* 0x0000002301007387 */ /* 0x0001e20000100800 */
[----:B---3--:R-:W-:Y:S01]  /*1930*/  MOV R4, UR4 ;  /* 0x0000000400047c02 */ /* 0x008fe20008000f00 */
[----:B------:R-:W-:Y:S01]  /*1940*/  IMAD.U32 R5, RZ, RZ, UR5 ;  /* 0x00000005ff057e24 */ /* 0x000fe2000f8e00ff */
[----:B------:R-:W-:Y:S01]  /*1950*/  MOV R6, R34 ;  /* 0x0000002200067202 */ /* 0x000fe20000000f00 */
[----:B------:R-:W-:Y:S01]  /*1960*/  IMAD.MOV.U32 R7, RZ, RZ, R2 ;  /* 0x000000ffff077224 */ /* 0x000fe200078e0002 */
[----:B--2---:R0:W-:Y:S04]  /*1970*/  STL.64 [R1+0x8], R30 ;  /* 0x0000081e01007387 */ /* 0x0041e80000100a00 */
[----:B-1--4-:R0:W-:Y:S02]  /*1980*/  STL [R1+0x48], R0 ;  /* 0x0000480001007387 */ /* 0x0121e40000100800 */
[----:B------:R-:W-:-:S07]  /*1990*/  LEPC R20, `(.L_x_87) ;  /* 0x000000001014794e */ /* 0x000fce0000000000 */
[----:B0-----:R-:W-:Y:S05]  /*19a0*/  CALL.ABS.NOINC R8 ;  /* 0x0000000008007343 */ /* 0x001fea0003c00000 */
.L_x_87:
[----:B------:R-:W0:Y:S01]  /*19b0*/  LDC.64 R2, c[0x4][0x48] ;  /* 0x01001200ff027b82 */ /* 0x000e220000000a00 */
[----:B------:R-:W-:-:S05]  /*19c0*/  HFMA2 R5, -RZ, RZ, 0, 5.9604644775390625e-08 ;  /* 0x00000001ff057431 */ /* 0x000fca00000001ff */
[----:B0-----:R-:W-:Y:S01]  /*19d0*/  STG.E desc[UR36][R2.64], R5 ;  /* 0x0000000502007986 */ /* 0x001fe2000c101924 */
[----:B------:R-:W-:Y:S05]  /*19e0*/  EXIT ;  /* 0x000000000000794d */ /* 0x000fea0003800000 */
        .weak           $__internal_3_$__cuda_sm20_dsqrt_rn_f64_mediumpath_v1
        .type           $__internal_3_$__cuda_sm20_dsqrt_rn_f64_mediumpath_v1,@function
        .size           $__internal_3_$__cuda_sm20_dsqrt_rn_f64_mediumpath_v1,(.L_x_126 - $__internal_3_$__cuda_sm20_dsqrt_rn_f64_mediumpath_v1)
$__internal_3_$__cuda_sm20_dsqrt_rn_f64_mediumpath_v1:
[----:B------:R-:W-:Y:S01]  /*19f0*/  ISETP.GE.U32.AND P0, PT, R42, -0x3400000, PT ;  /* 0xfcc000002a00780c */ /* 0x000fe20003f06070 */
[----:B------:R-:W-:Y:S01]  /*1a00*/  BSSY.RECONVERGENT B4, `(.L_x_88) ;  /* 0x0000029000047945 */ /* 0x000fe20003800200 */
[----:B------:R-:W-:Y:S01]  /*1a10*/  MOV R51, R45 ;  /* 0x0000002d00337202 */ /* 0x000fe20000000f00 */
[----:B------:R-:W-:Y:S01]  /*1a20*/  IMAD.MOV.U32 R45, RZ, RZ, R44 ;  /* 0x000000ffff2d7224 */ /* 0x000fe200078e002c */
[----:B------:R-:W-:Y:S01]  /*1a30*/  MOV R52, R37 ;  /* 0x0000002500347202 */ /* 0x000fe20000000f00 */
[----:B------:R-:W-:Y:S01]  /*1a40*/  IMAD.MOV.U32 R42, RZ, RZ, R46 ;  /* 0x000000ffff2a7224 */ /* 0x000fe200078e002e */
[----:B------:R-:W-:Y:S01]  /*1a50*/  MOV R44, R0 ;  /* 0x00000000002c7202 */ /* 0x000fe20000000f00 */
[----:B------:R-:W-:-:S06]  /*1a60*/  IMAD.MOV.U32 R53, RZ, RZ, R3 ;  /* 0x000000ffff357224 */ /* 0x000fcc00078e0003 */
        /* <DEDUP_REMOVED lines=9> */
.L_x_89:
[----:B------:R-:W-:-:S14]  /*1b00*/  DSETP.NE.AND P0, PT, R42, RZ, PT ;  /* 0x000000ff2a00722a */ /* 0x000fdc0003f05000 */
[----:B------:R-:W-:Y:S05]  /*1b10*/  @!P0 BRA `(.L_x_91) ;  /* 0x0000000000588947 */ /* 0x000fea0003800000 */
[----:B------:R-:W-:-:S13]  /*1b20*/  ISETP.GE.AND P0, PT, R43, RZ, PT ;  /* 0x000000ff2b00720c */ /* 0x000fda0003f06270 */
[----:B------:R-:W-:Y:S01]  /*1b30*/  @!P0 MOV R44, 0x0 ;  /* 0x00000000002c8802 */ /* 0x000fe20000000f00 */
[----:B------:R-:W-:Y:S01]  /*1b40*/  @!P0 IMAD.MOV.U32 R45, RZ, RZ, -0x80000 ;  /* 0xfff80000ff2d8424 */ /* 0x000fe200078e00ff */
[----:B------:R-:W-:Y:S06]  /*1b50*/  @!P0 BRA `(.L_x_90) ;  /* 0x00000000004c8947 */ /* 0x000fec0003800000 */
[----:B------:R-:W-:-:S13]  /*1b60*/  ISETP.GT.AND P0, PT, R43, 0x7fefffff, PT ;  /* 0x7fefffff2b00780c */ /* 0x000fda0003f04270 */
[----:B------:R-:W-:Y:S05]  /*1b70*/  @P0 BRA `(.L_x_91) ;  /* 0x0000000000400947 */ /* 0x000fea0003800000 */
[----:B------:R-:W-:Y:S01]  /*1b80*/  DMUL R52, R42, 8.11296384146066816958e+31 ;  /* 0x469000002a347828 */ /* 0x000fe20000000000 */
[----:B------:R-:W-:Y:S01]  /*1b90*/  IMAD.MOV.U32 R50, RZ, RZ, 0x0 ;  /* 0x00000000ff327424 */ /* 0x000fe200078e00ff */
[----:B------:R-:W-:Y:S02]  /*1ba0*/  MOV R42, RZ ;  /* 0x000000ff002a7202 */ /* 0x000fe40000000f00 */
[----:B------:R-:W-:Y:S02]  /*1bb0*/  MOV R51, 0x3fd80000 ;  /* 0x3fd8000000337802 */ /* 0x000fe40000000f00 */
[----:B------:R-:W0:Y:S02]  /*1bc0*/  MUFU.RSQ64H R43, R53 ;  /* 0x00000035002b7308 */ /* 0x000e240000001c00 */
        /* <DEDUP_REMOVED lines=9> */
[----:B------:R-:W-:Y:S01]  /*1c60*/  IADD3 R45, PT, PT, R45, -0x3500000, RZ ;  /* 0xfcb000002d2d7810 */ /* 0x000fe20007ffe0ff */
[----:B------:R-:W-:Y:S06]  /*1c70*/  BRA `(.L_x_90) ;  /* 0x0000000000047947 */ /* 0x000fec0003800000 */
.L_x_91:
[----:B------:R-:W-:-:S11]  /*1c80*/  DADD R44, R42, R42 ;  /* 0x000000002a2c7229 */ /* 0x000fd6000000002a */
.L_x_90:
[----:B------:R-:W-:Y:S05]  /*1c90*/  BSYNC.RECONVERGENT B4 ;  /* 0x0000000000047941 */ /* 0x000fea0003800200 */
.L_x_88:
[----:B------:R-:W-:Y:S02]  /*1ca0*/  HFMA2 R43, -RZ, RZ, 0, 0 ;  /* 0x00000000ff2b7431 */ /* 0x000fe400000001ff */
[----:B------:R-:W-:Y:S01]  /*1cb0*/  IMAD.MOV.U32 R42, RZ, RZ, R47 ;  /* 0x000000ffff2a7224 */ /* 0x000fe200078e002f */
[----:B------:R-:W-:Y:S01]  /*1cc0*/  MOV R55, R45 ;  /* 0x0000002d00377202 */ /* 0x000fe20000000f00 */
[----:B------:R-:W-:Y:S02]  /*1cd0*/  IMAD.MOV.U32 R54, RZ, RZ, R44 ;  /* 0x000000ffff367224 */ /* 0x000fe400078e002c */
[----:B------:R-:W-:Y:S05]  /*1ce0*/  RET.REL.NODEC R42 `(_Z8getForce8Particle9Parameter) ;  /* 0xffffffe02ac47950 */ /* 0x000fea0003c3ffff */
.L_x_92:
        /* <DEDUP_REMOVED lines=9> */
.L_x_126:


//--------------------- .text._Z25saveXY0ToUpdateHybridList8Particle9Parameter --------------------------
	.section	.text._Z25saveXY0ToUpdateHybridList8Particle9Parameter,"ax",@progbits
	.align	128
        .global         _Z25saveXY0ToUpdateHybridList8Particle9Parameter
        .type           _Z25saveXY0ToUpdateHybridList8Particle9Parameter,@function
        .size           _Z25saveXY0ToUpdateHybridList8Particle9Parameter,(.L_x_131 - _Z25saveXY0ToUpdateHybridList8Particle9Parameter)
        .other          _Z25saveXY0ToUpdateHybridList8Particle9Parameter,@"STO_CUDA_ENTRY STV_DEFAULT"
_Z25saveXY0ToUpdateHybridList8Particle9Parameter:
.text._Z25saveXY0ToUpdateHybridList8Particle9Parameter:
        /* <DEDUP_REMOVED lines=11> */
[----:B------:R-:W3:Y:S01]  /*00b0*/  LDC.64 R6, c[0x0][0x388] ;  /* 0x0000e200ff067b82 */ /* 0x000ee20000000a00 */
[----:B0-----:R-:W-:-:S07]  /*00c0*/  IMAD.WIDE R2, R11, 0x8, R2 ;  /* 0x000000080b027825 */ /* 0x001fce00078e0202 */
[----:B------:R-:W0:Y:S01]  /*00d0*/  LDC.64 R8, c[0x0][0x408] ;  /* 0x00010200ff087b82 */ /* 0x000e220000000a00 */
[----:B-1----:R-:W4:Y:S01]  /*00e0*/  LDG.E.64 R2, desc[UR4][R2.64] ;  /* 0x0000000402027981 */ /* 0x002f22000c1e1b00 */
[----:B--2---:R-:W-:-:S04]  /*00f0*/  IMAD.WIDE R4, R11, 0x8, R4 ;  /* 0x000000080b047825 */ /* 0x004fc800078e0204 */
[C---:B---3--:R-:W-:Y:S01]  /*0100*/  IMAD.WIDE R6, R11.reuse, 0x8, R6 ;  /* 0x000000080b067825 */ /* 0x048fe200078e0206 */
[----:B----4-:R-:W-:Y:S05]  /*0110*/  STG.E.64 desc[UR4][R4.64], R2 ;  /* 0x0000000204007986 */ /* 0x010fea000c101b04 */
[----:B------:R-:W2:Y:S01]  /*0120*/  LDG.E.64 R6, desc[UR4][R6.64] ;  /* 0x0000000406067981 */ /* 0x000ea2000c1e1b00 */
[----:B0-----:R-:W-:-:S05]  /*0130*/  IMAD.WIDE R8, R11, 0x8, R8 ;  /* 0x000000080b087825 */ /* 0x001fca00078e0208 */
[----:B--2---:R-:W-:Y:S01]  /*0140*/  STG.E.64 desc[UR4][R8.64], R6 ;  /* 0x0000000608007986 */ /* 0x004fe2000c101b04 */
[----:B------:R-:W-:Y:S05]  /*0150*/  EXIT ;  /* 0x000000000000794d */ /* 0x000fea0003800000 */
.L_x_93:
        /* <DEDUP_REMOVED lines=10> */
.L_x_131:


//--------------------- .text._Z23getAroundCellParticleId8Particle9Parameter --------------------------
	.section	.text._Z23getAroundCellParticleId8Particle9Parameter,"ax",@progbits
	.align	128
        .global         _Z23getAroundCellParticleId8Particle9Parameter
        .type           _Z23getAroundCellParticleId8Particle9Parameter,@function
        .size           _Z23getAroundCellParticleId8Particle9Parameter,(.L_x_132 - _Z23getAroundCellParticleId8Particle9Parameter)
        .other          _Z23getAroundCellParticleId8Particle9Parameter,@"STO_CUDA_ENTRY STV_DEFAULT"
_Z23getAroundCellParticleId8Particle9Parameter:
.text._Z23getAroundCellParticleId8Particle9Parameter:
        /* <DEDUP_REMOVED lines=9> */
[----:B------:R-:W1:Y:S01]  /*0090*/  LDCU.64 UR6, c[0x0][0x358] ;  /* 0x00006b00ff0677ac */ /* 0x000e620008000a00 */
[----:B------:R-:W-:-:S06]  /*00a0*/  UMOV UR4, 0xffffffff ;  /* 0xffffffff00047882 */ /* 0x000fcc0000000000 */
[----:B------:R-:W2:Y:S01]  /*00b0*/  LDC.64 R8, c[0x0][0x3d0] ;  /* 0x0000f400ff087b82 */ /* 0x000ea20000000a00 */
[----:B0-----:R-:W-:Y:S01]  /*00c0*/  DMUL R6, R6, R6 ;  /* 0x0000000606067228 */ /* 0x001fe20000000000 */
[----:B-12---:R-:W-:-:S10]  /*00d0*/  IMAD.WIDE R8, R0, 0x4, R8 ;  /* 0x0000000400087825 */ /* 0x006fd400078e0208 */
.L_x_100:
[----:B-1----:R-:W-:-:S05]  /*00e0*/  UMOV UR5, 0xffffffff ;  /* 0xffffffff00057882 */ /* 0x002fca0000000000 */
.L_x_99:
[----:B------:R-:W0:Y:S01]  /*00f0*/  LDC.64 R4, c[0x0][0x398] ;  /* 0x0000e600ff047b82 */ /* 0x000e220000000a00 */
[----:B-1----:R-:W1:Y:S07]  /*0100*/  LDCU UR9, c[0x0][0x450] ;  /* 0x00008a00ff0977ac */ /* 0x002e6e0008000800 */
[----:B------:R-:W2:Y:S08]  /*0110*/  LDC.64 R2, c[0x0][0x390] ;  /* 0x0000e400ff027b82 */ /* 0x000eb00000000a00 */
[----:B------:R-:W3:Y:S01]  /*0120*/  LDC.64 R14, c[0x0][0x448] ;  /* 0x00011200ff0e7b82 */ /* 0x000ee20000000a00 */
[----:B0-----:R-:W-:-:S07]  /*0130*/  IMAD.WIDE R4, R0, 0x4, R4 ;  /* 0x0000000400047825 */ /* 0x001fce00078e0204 */
[----:B------:R-:W0:Y:S01]  /*0140*/  LDC.64 R10, c[0x0][0x3a8] ;  /* 0x0000ea00ff0a7b82 */ /* 0x000e220000000a00 */
[----:B------:R-:W4:Y:S01]  /*0150*/  LDG.E R4, desc[UR6][R4.64] ;  /* 0x0000000604047981 */ /* 0x000f22000c1e1900 */
[----:B--2---:R-:W-:-:S06]  /*0160*/  IMAD.WIDE R2, R0, 0x4, R2 ;  /* 0x0000000400027825 */ /* 0x004fcc00078e0202 */
[----:B------:R-:W2:Y:S01]  /*0170*/  LDG.E R2, desc[UR6][R2.64] ;  /* 0x0000000602027981 */ /* 0x000ea2000c1e1900 */
[----:B----4-:R-:W-:Y:S02]  /*0180*/  VIADD R12, R4, UR5 ;  /* 0x00000005040c7c36 */ /* 0x010fe40008000000 */
[----:B--2---:R-:W-:-:S03]  /*0190*/  VIADD R13, R2, UR4 ;  /* 0x00000004020d7c36 */ /* 0x004fc60008000000 */
[C---:B------:R-:W-:Y:S02]  /*01a0*/  ISETP.NE.AND P2, PT, R12.reuse, -0x1, PT ;  /* 0xffffffff0c00780c */ /* 0x040fe40003f45270 */
[C---:B------:R-:W-:Y:S02]  /*01b0*/  ISETP.NE.AND P0, PT, R13.reuse, -0x1, PT ;  /* 0xffffffff0d00780c */ /* 0x040fe40003f05270 */
[C---:B---3--:R-:W-:Y:S02]  /*01c0*/  ISETP.NE.AND P3, PT, R12.reuse, R15, PT ;  /* 0x0000000f0c00720c */ /* 0x048fe40003f65270 */
[C---:B------:R-:W-:Y:S02]  /*01d0*/  ISETP.NE.AND P1, PT, R13.reuse, R14, PT ;  /* 0x0000000e0d00720c */ /* 0x040fe40003f25270 */
[----:B------:R-:W-:Y:S02]  /*01e0*/  SEL R12, R12, RZ, P3 ;  /* 0x000000ff0c0c7207 */ /* 0x000fe40001800000 */
[----:B------:R-:W-:-:S03]  /*01f0*/  SEL R13, R13, RZ, P1 ;  /* 0x000000ff0d0d7207 */ /* 0x000fc60000800000 */
[----:B------:R-:W-:Y:S02]  /*0200*/  @!P2 IADD3 R12, PT, PT, R15, -0x1, RZ ;  /* 0xffffffff0f0ca810 */ /* 0x000fe40007ffe0ff */
[----:B------:R-:W-:-:S04]  /*0210*/  @!P0 VIADD R13, R14, 0xffffffff ;  /* 0xffffffff0e0d8836 */ /* 0x000fc80000000000 */
[----:B------:R-:W-:-:S04]  /*0220*/  IMAD R13, R12, R14, R13 ;  /* 0x0000000e0c0d7224 */ /* 0x000fc800078e020d */
[----:B0-----:R-:W-:-:S05]  /*0230*/  IMAD.WIDE R10, R13, 0x4, R10 ;  /* 0x000000040d0a7825 */ /* 0x001fca00078e020a */
[----:B------:R-:W2:Y:S01]  /*0240*/  LDG.E R4, desc[UR6][R10.64] ;  /* 0x000000060a047981 */ /* 0x000ea2000c1e1900 */
[----:B------:R-:W-:Y:S01]  /*0250*/  UIADD3 UR5, UPT, UPT, UR5, 0x1, URZ ;  /* 0x0000000105057890 */ /* 0x000fe2000fffe0ff */
[----:B------:R-:W-:Y:S01]  /*0260*/  SEL R2, RZ, 0xffffffff, P1 ;  /* 0xffffffffff027807 */ /* 0x000fe20000800000 */
[----:B------:R-:W-:Y:S01]  /*0270*/  BSSY.RECONVERGENT B0, `(.L_x_94) ;  /* 0x0000072000007945 */ /* 0x000fe20003800200 */
[----:B------:R-:W-:Y:S01]  /*0280*/  SEL R3, RZ, 0xffffffff, P3 ;  /* 0xffffffffff037807 */ /* 0x000fe20001800000 */
[----:B------:R-:W-:Y:S01]  /*0290*/  UISETP.NE.AND UP0, UPT, UR5, 0x2, UPT ;  /* 0x000000020500788c */ /* 0x000fe2000bf05270 */
[----:B------:R-:W-:Y:S02]  /*02a0*/  SEL R2, R2, 0x1, P0 ;  /* 0x0000000102027807 */ /* 0x000fe40000000000 */
[----:B------:R-:W-:Y:S02]  /*02b0*/  SEL R3, R3, 0x1, P2 ;  /* 0x0000000103037807 */ /* 0x000fe40001000000 */
[----:B--2---:R-:W-:-:S13]  /*02c0*/  ISETP.GE.AND P4, PT, R4, 0x1, PT ;  /* 0x000000010400780c */ /* 0x004fda0003f86270 */
[----:B-1----:R-:W-:Y:S05]  /*02d0*/  @!P4 BRA `(.L_x_95) ;  /* 0x0000000400acc947 */ /* 0x002fea0003800000 */
[----:B------:R-:W0:Y:S01]  /*02e0*/  LDCU UR8, c[0x0][0x450] ;  /* 0x00008a00ff0877ac */ /* 0x000e220008000800 */
[----:B------:R-:W-:Y:S02]  /*02f0*/  IMAD.MOV.U32 R5, RZ, RZ, RZ ;  /* 0x000000ffff057224 */ /* 0x000fe400078e00ff */
[----:B0-----:R-:W-:-:S07]  /*0300*/  IMAD R24, R13, UR8, RZ ;  /* 0x000000080d187c24 */ /* 0x001fce000f8e02ff */
.L_x_98:
[----:B-1----:R-:W0:Y:S02]  /*0310*/  LDC.64 R12, c[0x0][0x3a0] ;  /* 0x0000e800ff0c7b82 */ /* 0x002e240000000a00 */
[----:B0-----:R-:W-:-:S05]  /*0320*/  IMAD.WIDE R12, R24, 0x4, R12 ;  /* 0x00000004180c7825 */ /* 0x001fca00078e020c */
[----:B------:R-:W2:Y:S01]  /*0330*/  LDG.E R25, desc[UR6][R12.64] ;  /* 0x000000060c197981 */ /* 0x000ea2000c1e1900 */
[----:B------:R-:W-:Y:S01]  /*0340*/  BSSY.RECONVERGENT B1, `(.L_x_96) ;  /* 0x0000061000017945 */ /* 0x000fe20003800200 */
[----:B------:R-:W-:Y:S02]  /*0350*/  IADD3 R5, PT, PT, R5, 0x1, RZ ;  /* 0x0000000105057810 */ /* 0x000fe40007ffe0ff */
[----:B--2---:R-:W-:-:S13]  /*0360*/  ISETP.NE.AND P0, PT, R25, R0, PT ;  /* 0x000000001900720c */ /* 0x004fda0003f05270 */
[----:B------:R-:W-:Y:S05]  /*0370*/  @!P0 BRA `(.L_x_97) ;  /* 0x0000000400748947 */ /* 0x000fea0003800000 */
[----:B------:R-:W0:Y:S08]  /*0380*/  LDC.64 R12, c[0x0][0x388] ;  /* 0x0000e200ff0c7b82 */ /* 0x000e300000000a00 */
[----:B------:R-:W1:Y:S01]  /*0390*/  LDC.64 R22, c[0x0][0x380] ;  /* 0x0000e000ff167b82 */ /* 0x000e620000000a00 */
[----:B0-----:R-:W-:-:S04]  /*03a0*/  IMAD.WIDE R16, R0, 0x8, R12 ;  /* 0x0000000800107825 */ /* 0x001fc800078e020c */
[C---:B------:R-:W-:Y:S01]  /*03b0*/  IMAD.WIDE R12, R25.reuse, 0x8, R12 ;  /* 0x00000008190c7825 */ /* 0x040fe200078e020c */
[----:B------:R-:W2:Y:S03]  /*03c0*/  LDG.E.64 R18, desc[UR6][R16.64] ;  /* 0x0000000610127981 */ /* 0x000ea6000c1e1b00 */
[--C-:B-1----:R-:W-:Y:S02]  /*03d0*/  IMAD.WIDE R14, R0, 0x8, R22.reuse ;  /* 0x00000008000e7825 */ /* 0x102fe400078e0216 */
[----:B------:R-:W2:Y:S02]  /*03e0*/  LDG.E.64 R12, desc[UR6][R12.64] ;  /* 0x000000060c0c7981 */ /* 0x000ea4000c1e1b00 */
[----:B------:R-:W-:Y:S02]  /*03f0*/  IMAD.WIDE R22, R25, 0x8, R22 ;  /* 0x0000000819167825 */ /* 0x000fe400078e0216 */
[----:B------:R-:W3:Y:S04]  /*0400*/  LDG.E.64 R14, desc[UR6][R14.64] ;  /* 0x000000060e0e7981 */ /* 0x000ee8000c1e1b00 */
[----:B------:R0:W3:Y:S01]  /*0410*/  LDG.E.64 R20, desc[UR6][R22.64] ;  /* 0x0000000616147981 */ /* 0x0000e2000c1e1b00 */
[----:B------:R-:W-:Y:S01]  /*0420*/  CS2R R26, SRZ ;  /* 0x00000000001a7805 */ /* 0x000fe2000001ff00 */
[----:B0-----:R-:W0:Y:S01]  /*0430*/  LDC.64 R22, c[0x0][0x428] ;  /* 0x00010a00ff167b82 */ /* 0x001e220000000a00 */
[----:B--2---:R-:W-:-:S02]  /*0440*/  DADD R18, -R18, R12 ;  /* 0x0000000012127229 */ /* 0x004fc4000000010c */
[----:B---3--:R-:W-:-:S06]  /*0450*/  DADD R20, -R14, R20 ;  /* 0x000000000e147229 */ /* 0x008fcc0000000114 */
[C---:B------:R-:W-:Y:S02]  /*0460*/  DSETP.GT.AND P1, PT, R18.reuse, RZ, PT ;  /* 0x000000ff1200722a */ /* 0x040fe40003f24000 */
[----:B------:R-:W-:Y:S02]  /*0470*/  DSETP.GEU.AND P3, PT, R18, RZ, PT ;  /* 0x000000ff1200722a */ /* 0x000fe40003f6e000 */
[C---:B------:R-:W-:Y:S02]  /*0480*/  DSETP.GT.AND P0, PT, R20.reuse, RZ, PT ;  /* 0x000000ff1400722a */ /* 0x040fe40003f04000 */
[----:B------:R-:W-:Y:S01]  /*0490*/  DSETP.GEU.AND P2, PT, R20, RZ, PT ;  /* 0x000000ff1400722a */ /* 0x000fe20003f4e000 */
[----:B------:R-:W-:-:S03]  /*04a0*/  SEL R12, RZ, 0x1, !P1 ;  /* 0x00000001ff0c7807 */ /* 0x000fc60004800000 */
[----:B------:R-:W-:-:S04]  /*04b0*/  SEL R14, RZ, 0x1, !P0 ;  /* 0x00000001ff0e7807 */ /* 0x000fc80004000000 */
[----:B------:R-:W-:Y:S02]  /*04c0*/  @!P1 IADD3 R27, PT, PT, RZ, -0x1, RZ ;  /* 0xffffffffff1b9810 */ /* 0x000fe40007ffe0ff */
[----:B------:R-:W-:Y:S02]  /*04d0*/  @P3 IMAD.MOV R27, RZ, RZ, R12 ;  /* 0x000000ffff1b3224 */ /* 0x000fe400078e020c */
[----:B------:R-:W1:Y:S01]  /*04e0*/  LDC.64 R12, c[0x0][0x430] ;  /* 0x00010c00ff0c7b82 */ /* 0x000e620000000a00 */
[----:B------:R-:W-:Y:S02]  /*04f0*/  @!P0 IMAD.MOV R26, RZ, RZ, -0x1 ;  /* 0xffffffffff1a8424 */ /* 0x000fe400078e02ff */
[----:B------:R-:W-:Y:S01]  /*0500*/  @P2 IMAD.MOV R26, RZ, RZ, R14 ;  /* 0x000000ffff1a2224 */ /* 0x000fe200078e020e */
[----:B------:R-:W2:Y:S08]  /*0510*/  I2F.F64 R16, R27 ;  /* 0x0000001b00107312 */ /* 0x000eb00000201c00 */
[----:B------:R-:W3:Y:S01]  /*0520*/  I2F.F64 R14, R26 ;  /* 0x0000001a000e7312 */ /* 0x000ee20000201c00 */
[----:B--2---:R-:W-:-:S02]  /*0530*/  DMUL R16, R18, R16 ;  /* 0x0000001012107228 */ /* 0x004fc40000000000 */
[----:B---3--:R-:W-:-:S06]  /*0540*/  DMUL R14, R20, R14 ;  /* 0x0000000e140e7228 */ /* 0x008fcc0000000000 */
[----:B-1----:R-:W-:Y:S02]  /*0550*/  DFMA R18, R12, -0.5, R16 ;  /* 0xbfe000000c12782b */ /* 0x002fe40000000010 */
[----:B0-----:R-:W-:-:S06]  /*0560*/  DFMA R20, R22, -0.5, R14 ;  /* 0xbfe000001614782b */ /* 0x001fcc000000000e */
[C---:B------:R-:W-:Y:S02]  /*0570*/  DSETP.GEU.AND P5, PT, R18.reuse, RZ, PT ;  /* 0x000000ff1200722a */ /* 0x040fe40003fae000 */
[----:B------:R-:W-:Y:S02]  /*0580*/  DSETP.GT.AND P3, PT, R18, RZ, PT ;  /* 0x000000ff1200722a */ /* 0x000fe40003f64000 */
[C---:B------:R-:W-:Y:S02]  /*0590*/  DSETP.GEU.AND P4, PT, R20.reuse, RZ, PT ;  /* 0x000000ff1400722a */ /* 0x040fe40003f8e000 */
[----:B------:R-:W-:Y:S02]  /*05a0*/  DSETP.GT.AND P2, PT, R20, RZ, PT ;  /* 0x000000ff1400722a */ /* 0x000fe40003f44000 */
[----:B------:R-:W-:Y:S02]  /*05b0*/  DFMA R20, R22, 0.5, -R14 ;  /* 0x3fe000001614782b */ /* 0x000fe4000000080e */
[----:B------:R-:W-:Y:S01]  /*05c0*/  SEL R18, RZ, 0xffffffff, P4 ;  /* 0xffffffffff127807 */ /* 0x000fe20002000000 */
[----:B------:R-:W-:-:S05]  /*05d0*/  IMAD.MOV.U32 R26, RZ, RZ, 0x1 ;  /* 0x00000001ff1a7424 */ /* 0x000fca00078e00ff */
[C---:B------:R-:W-:Y:S02]  /*05e0*/  DSETP.GEU.AND P1, PT, R20.reuse, RZ, PT ;  /* 0x000000ff1400722a */ /* 0x040fe40003f2e000 */
[----:B------:R-:W-:Y:S01]  /*05f0*/  DSETP.GT.AND P0, PT, R20, RZ, PT ;  /* 0x000000ff1400722a */ /* 0x000fe20003f04000 */
[----:B------:R-:W-:Y:S01]  /*0600*/  SEL R21, RZ, 0xffffffff, P5 ;  /* 0xffffffffff157807 */ /* 0x000fe20002800000 */
[----:B------:R-:W-:Y:S01]  /*0610*/  IMAD.MOV.U32 R20, RZ, RZ, 0x1 ;  /* 0x00000001ff147424 */ /* 0x000fe200078e00ff */
[----:B------:R-:W-:Y:S01]  /*0620*/  @P4 IADD3 R26, PT, PT, RZ, 0x2, RZ ;  /* 0x00000002ff1a4810 */ /* 0x000fe20007ffe0ff */
[----:B------:R-:W-:Y:S01]  /*0630*/  @P5 IMAD.MOV R20, RZ, RZ, 0x2 ;  /* 0x00000002ff145424 */ /* 0x000fe200078e02ff */
[----:B------:R-:W-:Y:S02]  /*0640*/  @!P3 IADD3 R20, PT, PT, R21, 0x1, RZ ;  /* 0x000000011514b810 */ /* 0x000fe40007ffe0ff */
[----:B------:R-:W-:Y:S01]  /*0650*/  @!P2 IADD3 R26, PT, PT, R18, 0x1, RZ ;  /* 0x00000001121aa810 */ /* 0x000fe20007ffe0ff */
[----:B------:R-:W-:Y:S01]  /*0660*/  DFMA R18, R12, 0.5, -R16 ;  /* 0x3fe000000c12782b */ /* 0x000fe20000000810 */
[----:B------:R-:W-:-:S02]  /*0670*/  SHF.R.U32.HI R21, RZ, 0x1, R20 ;  /* 0x00000001ff157819 */ /* 0x000fc40000011614 */
[----:B------:R-:W-:-:S04]  /*0680*/  SHF.R.U32.HI R26, RZ, 0x1, R26 ;  /* 0x00000001ff1a7819 */ /* 0x000fc8000001161a */
[----:B------:R-:W0:Y:S01]  /*0690*/  I2F.F64.U32 R20, R21 ;  /* 0x0000001500147312 */ /* 0x000e220000201800 */
[C---:B------:R-:W-:Y:S02]  /*06a0*/  DSETP.GEU.AND P3, PT, R18.reuse, RZ, PT ;  /* 0x000000ff1200722a */ /* 0x040fe40003f6e000 */
[----:B------:R-:W-:-:S05]  /*06b0*/  DSETP.GT.AND P2, PT, R18, RZ, PT ;  /* 0x000000ff1200722a */ /* 0x000fca0003f44000 */
[----:B------:R-:W1:Y:S01]  /*06c0*/  I2F.F64.U32 R18, R26 ;  /* 0x0000001a00127312 */ /* 0x000e620000201800 */
[----:B------:R-:W-:Y:S02]  /*06d0*/  DADD R12, -R16, R12 ;  /* 0x00000000100c7229 */ /* 0x000fe4000000010c */
[----:B------:R-:W-:-:S06]  /*06e0*/  DADD R22, -R14, R22 ;  /* 0x000000000e167229 */ /* 0x000fcc0000000116 */
[----:B0-----:R-:W-:Y:S01]  /*06f0*/  DMUL R12, R20, R12 ;  /* 0x0000000c140c7228 */ /* 0x001fe20000000000 */
[----:B------:R-:W-:Y:S01]  /*0700*/  SEL R20, RZ, 0xffffffff, P3 ;  /* 0xffffffffff147807 */ /* 0x000fe20001800000 */
[----:B-1----:R-:W-:Y:S01]  /*0710*/  DMUL R18, R18, R22 ;  /* 0x0000001612127228 */ /* 0x002fe20000000000 */
[----:B------:R-:W-:Y:S01]  /*0720*/  IMAD.MOV.U32 R23, RZ, RZ, 0x1 ;  /* 0x00000001ff177424 */ /* 0x000fe200078e00ff */
[----:B------:R-:W-:Y:S02]  /*0730*/  @P3 IADD3 R23, PT, PT, RZ, 0x2, RZ ;  /* 0x00000002ff173810 */ /* 0x000fe40007ffe0ff */
[----:B------:R-:W-:Y:S02]  /*0740*/  @!P2 IADD3 R23, PT, PT, R20, 0x1, RZ ;  /* 0x000000011417a810 */ /* 0x000fe40007ffe0ff */
[----:B------:R-:W-:Y:S02]  /*0750*/  SEL R21, RZ, 0xffffffff, P1 ;  /* 0xffffffffff157807 */ /* 0x000fe40000800000 */
[----:B------:R-:W-:Y:S01]  /*0760*/  SHF.R.U32.HI R20, RZ, 0x1, R23 ;  /* 0x00000001ff147819 */ /* 0x000fe20000011617 */
[----:B------:R-:W-:-:S02]  /*0770*/  IMAD.MOV.U32 R22, RZ, RZ, 0x1 ;  /* 0x00000001ff167424 */ /* 0x000fc400078e00ff */
[----:B------:R-:W-:Y:S01]  /*0780*/  @P1 IMAD.MOV R22, RZ, RZ, 0x2 ;  /* 0x00000002ff161424 */ /* 0x000fe200078e02ff */
[----:B------:R-:W-:Y:S02]  /*0790*/  @!P0 IADD3 R22, PT, PT, R21, 0x1, RZ ;  /* 0x0000000115168810 */ /* 0x000fe40007ffe0ff */
[----:B------:R-:W0:Y:S02]  /*07a0*/  I2F.F64.U32 R20, R20 ;  /* 0x0000001400147312 */ /* 0x000e240000201800 */
[----:B------:R-:W-:-:S06]  /*07b0*/  SHF.R.U32.HI R22, RZ, 0x1, R22 ;  /* 0x00000001ff167819 */ /* 0x000fcc0000011616 */
[----:B------:R-:W1:Y:S01]  /*07c0*/  I2F.F64.U32 R22, R22 ;  /* 0x0000001600167312 */ /* 0x000e620000201800 */
[----:B0-----:R-:W-:Y:S02]  /*07d0*/  DFMA R12, R16, R20, R12 ;  /* 0x00000014100c722b */ /* 0x001fe4000000000c */
[----:B-1----:R-:W-:-:S06]  /*07e0*/  DFMA R18, R14, R22, R18 ;  /* 0x000000160e12722b */ /* 0x002fcc0000000012 */
[----:B------:R-:W-:-:S08]  /*07f0*/  DMUL R12, R12, R12 ;  /* 0x0000000c0c0c7228 */ /* 0x000fd00000000000 */
[----:B------:R-:W-:-:S08]  /*0800*/  DFMA R12, R18, R18, R12 ;  /* 0x00000012120c722b */ /* 0x000fd0000000000c */
[----:B------:R-:W-:-:S14]  /*0810*/  DSETP.GEU.AND P0, PT, R12, R6, PT ;  /* 0x000000060c00722a */ /* 0x000fdc0003f0e000 */
[----:B------:R-:W-:Y:S05]  /*0820*/  @P0 BRA `(.L_x_97) ;  /* 0x0000000000480947 */ /* 0x000fea0003800000 */
[----:B------:R-:W2:Y:S01]  /*0830*/  LDG.E R15, desc[UR6][R8.64] ;  /* 0x00000006080f7981 */ /* 0x000ea2000c1e1900 */
[----:B------:R-:W0:Y:S01]  /*0840*/  LDC.64 R12, c[0x0][0x3d8] ;  /* 0x0000f600ff0c7b82 */ /* 0x000e220000000a00 */
[----:B--2---:R-:W-:-:S04]  /*0850*/  IMAD R15, R0, UR9, R15 ;  /* 0x00000009000f7c24 */ /* 0x004fc8000f8e020f */
[----:B0-----:R-:W-:-:S03]  /*0860*/  IMAD.WIDE R12, R15, 0x4, R12 ;  /* 0x000000040f0c7825 */ /* 0x001fc600078e020c */
[----:B------:R-:W0:Y:S02]  /*0870*/  LDC.64 R14, c[0x0][0x3e0] ;  /* 0x0000f800ff0e7b82 */ /* 0x000e240000000a00 */
[----:B------:R1:W-:Y:S04]  /*0880*/  STG.E desc[UR6][R12.64], R25 ;  /* 0x000000190c007986 */ /* 0x0003e8000c101906 */
[----:B------:R-:W2:Y:S02]  /*0890*/  LDG.E R17, desc[UR6][R8.64] ;  /* 0x0000000608117981 */ /* 0x000ea4000c1e1900 */
[----:B--2---:R-:W-:-:S04]  /*08a0*/  IMAD R17, R0, UR9, R17 ;  /* 0x0000000900117c24 */ /* 0x004fc8000f8e0211 */
[----:B0-----:R-:W-:Y:S02]  /*08b0*/  IMAD.WIDE R14, R17, 0x4, R14 ;  /* 0x00000004110e7825 */ /* 0x001fe400078e020e */
[----:B------:R-:W0:Y:S03]  /*08c0*/  LDC.64 R16, c[0x0][0x3e8] ;  /* 0x0000fa00ff107b82 */ /* 0x000e260000000a00 */
[----:B------:R1:W-:Y:S04]  /*08d0*/  STG.E desc[UR6][R14.64], R2 ;  /* 0x000000020e007986 */ /* 0x0003e8000c101906 */
[----:B------:R-:W2:Y:S02]  /*08e0*/  LDG.E R19, desc[UR6][R8.64] ;  /* 0x0000000608137981 */ /* 0x000ea4000c1e1900 */
[----:B--2---:R-:W-:-:S04]  /*08f0*/  IMAD R19, R0, UR9, R19 ;  /* 0x0000000900137c24 */ /* 0x004fc8000f8e0213 */
[----:B0-----:R-:W-:-:S04]  /*0900*/  IMAD.WIDE R16, R19, 0x4, R16 ;  /* 0x0000000413107825 */ /* 0x001fc800078e0210 */
[----:B------:R-:W-:Y:S01]  /*0910*/  IMAD.MOV.U32 R19, RZ, RZ, 0x1 ;  /* 0x00000001ff137424 */ /* 0x000fe200078e00ff */
[----:B------:R1:W-:Y:S04]  /*0920*/  STG.E desc[UR6][R16.64], R3 ;  /* 0x0000000310007986 */ /* 0x0003e8000c101906 */
[----:B------:R1:W-:Y:S04]  /*0930*/  REDG.E.ADD.STRONG.GPU desc[UR6][R8.64], R19 ;  /* 0x000000130800798e */ /* 0x0003e8000c12e106 */
[----:B------:R1:W5:Y:S02]  /*0940*/  LDG.E R4, desc[UR6][R10.64] ;  /* 0x000000060a047981 */ /* 0x000364000c1e1900 */
.L_x_97:
[----:B------:R-:W-:Y:S05]  /*0950*/  BSYNC.RECONVERGENT B1 ;  /* 0x0000000000017941 */ /* 0x000fea0003800200 */
.L_x_96:
[----:B-----5:R-:W-:Y:S02]  /*0960*/  ISETP.GE.AND P0, PT, R5, R4, PT ;  /* 0x000000040500720c */ /* 0x020fe40003f06270 */
[----:B------:R-:W-:-:S11]  /*0970*/  IADD3 R24, PT, PT, R24, 0x1, RZ ;  /* 0x0000000118187810 */ /* 0x000fd60007ffe0ff */
[----:B------:R-:W-:Y:S05]  /*0980*/  @!P0 BRA `(.L_x_98) ;  /* 0xfffffff800608947 */ /* 0x000fea000383ffff */
.L_x_95:
[----:B------:R-:W-:Y:S05]  /*0990*/  BSYNC.RECONVERGENT B0 ;  /* 0x0000000000007941 */ /* 0x000fea0003800200 */
.L_x_94:
[----:B------:R-:W-:Y:S05]  /*09a0*/  BRA.U UP0, `(.L_x_99) ;  /* 0xfffffff500d07547 */ /* 0x000fea000b83ffff */
[----:B------:R-:W-:-:S04]  /*09b0*/  UIADD3 UR4, UPT, UPT, UR4, 0x1, URZ ;  /* 0x0000000104047890 */ /* 0x000fc8000fffe0ff */
[----:B------:R-:W-:-:S09]  /*09c0*/  UISETP.NE.AND UP0, UPT, UR4, 0x2, UPT ;  /* 0x000000020400788c */ /* 0x000fd2000bf05270 */
[----:B------:R-:W-:Y:S05]  /*09d0*/  BRA.U UP0, `(.L_x_100) ;  /* 0xfffffff500c07547 */ /* 0x000fea000b83ffff */
[----:B------:R-:W-:Y:S05]  /*09e0*/  EXIT ;  /* 0x000000000000794d */ /* 0x000fea0003800000 */
.L_x_101:
        /* <DEDUP_REMOVED lines=9> */
.L_x_132:


//--------------------- .text._Z11getCellList8Particle9Parameter --------------------------
	.section	.text._Z11getCellList8Particle9Parameter,"ax",@progbits
	.align	128
        .global         _Z11getCellList8Particle9Parameter
        .type           _Z11getCellList8Particle9Parameter,@function
        .size           _Z11getCellList8Particle9Parameter,(.L_x_127 - _Z11getCellList8Particle9Parameter)
        .other          _Z11getCellList8Particle9Parameter,@"STO_CUDA_ENTRY STV_DEFAULT"
_Z11getCellList8Particle9Parameter:
.text._Z11getCellList8Particle9Parameter:
[----:B------:R-:W0:Y:S01]  /*0000*/  LDC R1, c[0x0][0x37c] ;  /* 0x0000df00ff017b82 */ /* 0x000e220000000800 */
[----:B------:R-:W1:Y:S07]  /*0010*/  S2R R3, SR_TID.X ;  /* 0x0000000000037919 */ /* 0x000e6e0000002100 */
[----:B------:R-:W1:Y:S01]  /*0020*/  S2UR UR4, SR_CTAID.X ;  /* 0x00000000000479c3 */ /* 0x000e620000002500 */
[----:B------:R-:W2:Y:S07]  /*0030*/  LDCU UR5, c[0x0][0x490] ;  /* 0x00009200ff0577ac */ /* 0x000eae0008000800 */
[----:B------:R-:W1:Y:S02]  /*0040*/  LDC R0, c[0x0][0x360] ;  /* 0x0000d800ff007b82 */ /* 0x000e640000000800 */
[----:B-1----:R-:W-:-:S05]  /*0050*/  IMAD R0, R0, UR4, R3 ;  /* 0x0000000400007c24 */ /* 0x002fca000f8e0203 */
[----:B--2---:R-:W-:-:S13]  /*0060*/  ISETP.GE.AND P0, PT, R0, UR5, PT ;  /* 0x0000000500007c0c */ /* 0x004fda000bf06270 */
[----:B0-----:R-:W-:Y:S05]  /*0070*/  @P0 EXIT ;  /* 0x000000000000094d */ /* 0x001fea0003800000 */
[----:B------:R-:W0:Y:S01]  /*0080*/  LDC.64 R2, c[0x0][0x380] ;  /* 0x0000e000ff027b82 */ /* 0x000e220000000a00 */
[----:B------:R-:W1:Y:S01]  /*0090*/  LDCU.64 UR36, c[0x0][0x358] ;  /* 0x00006b00ff2477ac */ /* 0x000e620008000a00 */
[----:B------:R-:W2:Y:S06]  /*00a0*/  LDCU UR4, c[0x0][0x43c] ;  /* 0x00008780ff0477ac */ /* 0x000eac0008000800 */
[----:B------:R-:W3:Y:S01]  /*00b0*/  LDC.64 R10, c[0x0][0x438] ;  /* 0x00010e00ff0a7b82 */ /* 0x000ee20000000a00 */
[----:B0-----:R-:W-:-:S05]  /*00c0*/  IMAD.WIDE R2, R0, 0x8, R2 ;  /* 0x0000000800027825 */ /* 0x001fca00078e0202 */
[----:B-1----:R-:W4:Y:S01]  /*00d0*/  LDG.E.64 R4, desc[UR36][R2.64] ;  /* 0x0000002402047981 */ /* 0x002f22000c1e1b00 */
[----:B--2---:R-:W3:Y:S01]  /*00e0*/  MUFU.RCP64H R7, UR4 ;  /* 0x0000000400077d08 */ /* 0x004ee20008001800 */
[----:B------:R-:W-:Y:S01]  /*00f0*/  IMAD.MOV.U32 R6, RZ, RZ, 0x1 ;  /* 0x00000001ff067424 */ /* 0x000fe200078e00ff */
[----:B------:R-:W-:Y:S05]  /*0100*/  BSSY.RECONVERGENT B0, `(.L_x_102) ;  /* 0x0000014000007945 */ /* 0x000fea0003800200 */
[----:B---3--:R-:W-:-:S08]  /*0110*/  DFMA R8, R6, -R10, 1 ;  /* 0x3ff000000608742b */ /* 0x008fd0000000080a */
[----:B------:R-:W-:-:S08]  /*0120*/  DFMA R8, R8, R8, R8 ;  /* 0x000000080808722b */ /* 0x000fd00000000008 */
[----:B------:R-:W-:-:S08]  /*0130*/  DFMA R8, R6, R8, R6 ;  /* 0x000000080608722b */ /* 0x000fd00000000006 */
[----:B------:R-:W-:-:S08]  /*0140*/  DFMA R6, R8, -R10, 1 ;  /* 0x3ff000000806742b */ /* 0x000fd0000000080a */
[----:B------:R-:W-:-:S08]  /*0150*/  DFMA R6, R8, R6, R8 ;  /* 0x000000060806722b */ /* 0x000fd00000000008 */
[----:B----4-:R-:W-:Y:S01]  /*0160*/  DMUL R8, R4, R6 ;  /* 0x0000000604087228 */ /* 0x010fe20000000000 */
[----:B------:R-:W-:-:S07]  /*0170*/  FSETP.GEU.AND P1, PT, |R5|, 6.5827683646048100446e-37, PT ;  /* 0x036000000500780b */ /* 0x000fce0003f2e200 */
        /* <DEDUP_REMOVED lines=11> */
[----:B------:R-:W-:Y:S05]  /*0230*/  CALL.REL.NOINC `($__internal_4_$__cuda_sm20_div_rn_f64_full) ;  /* 0x0000000000fc7944 */ /* 0x000fea0003c00000 */
.L_x_103:
[----:B------:R-:W-:Y:S05]  /*0240*/  BSYNC.RECONVERGENT B0 ;  /* 0x0000000000007941 */ /* 0x000fea0003800200 */
.L_x_102:
[----:B------:R-:W0:Y:S01]  /*0250*/  LDC.64 R4, c[0x0][0x390] ;  /* 0x0000e400ff047b82 */ /* 0x000e220000000a00 */
[----:B------:R-:W1:Y:S01]  /*0260*/  F2I.F64.FLOOR R15, R2 ;  /* 0x00000002000f7311 */ /* 0x000e620000305100 */
[----:B------:R-:W2:Y:S06]  /*0270*/  LDCU UR4, c[0x0][0x444] ;  /* 0x00008880ff0477ac */ /* 0x000eac0008000800 */
[----:B------:R-:W3:Y:S08]  /*0280*/  LDC.64 R6, c[0x0][0x388] ;  /* 0x0000e200ff067b82 */ /* 0x000ef00000000a00 */
[----:B------:R-:W4:Y:S01]  /*0290*/  LDC.64 R12, c[0x0][0x440] ;  /* 0x00011000ff0c7b82 */ /* 0x000f220000000a00 */
[----:B0-----:R-:W-:-:S05]  /*02a0*/  IMAD.WIDE R4, R0, 0x4, R4 ;  /* 0x0000000400047825 */ /* 0x001fca00078e0204 */
[----:B-1----:R0:W-:Y:S01]  /*02b0*/  STG.E desc[UR36][R4.64], R15 ;  /* 0x0000000f04007986 */ /* 0x0021e2000c101924 */
[----:B---3--:R-:W-:-:S06]  /*02c0*/  IMAD.WIDE R6, R0, 0x8, R6 ;  /* 0x0000000800067825 */ /* 0x008fcc00078e0206 */
[----:B------:R-:W3:Y:S01]  /*02d0*/  LDG.E.64 R6, desc[UR36][R6.64] ;  /* 0x0000002406067981 */ /* 0x000ee2000c1e1b00 */
[----:B--2---:R-:W4:Y:S01]  /*02e0*/  MUFU.RCP64H R9, UR4 ;  /* 0x0000000400097d08 */ /* 0x004f220008001800 */
[----:B------:R-:W-:Y:S01]  /*02f0*/  IMAD.MOV.U32 R8, RZ, RZ, 0x1 ;  /* 0x00000001ff087424 */ /* 0x000fe200078e00ff */
[----:B------:R-:W-:Y:S05]  /*0300*/  BSSY.RECONVERGENT B0, `(.L_x_104) ;  /* 0x0000014000007945 */ /* 0x000fea0003800200 */
[----:B----4-:R-:W-:-:S08]  /*0310*/  DFMA R10, R8, -R12, 1 ;  /* 0x3ff00000080a742b */ /* 0x010fd0000000080c */
[----:B------:R-:W-:-:S08]  /*0320*/  DFMA R10, R10, R10, R10 ;  /* 0x0000000a0a0a722b */ /* 0x000fd0000000000a */
[----:B------:R-:W-:-:S08]  /*0330*/  DFMA R10, R8, R10, R8 ;  /* 0x0000000a080a722b */ /* 0x000fd00000000008 */
[----:B------:R-:W-:-:S08]  /*0340*/  DFMA R2, R10, -R12, 1 ;  /* 0x3ff000000a02742b */ /* 0x000fd0000000080c */
[----:B------:R-:W-:-:S08]  /*0350*/  DFMA R2, R10, R2, R10 ;  /* 0x000000020a02722b */ /* 0x000fd0000000000a */
[----:B---3--:R-:W-:Y:S01]  /*0360*/  DMUL R8, R6, R2 ;  /* 0x0000000206087228 */ /* 0x008fe20000000000 */
[----:B------:R-:W-:-:S07]  /*0370*/  FSETP.GEU.AND P1, PT, |R7|, 6.5827683646048100446e-37, PT ;  /* 0x036000000700780b */ /* 0x000fce0003f2e200 */
[----:B------:R-:W-:-:S08]  /*0380*/  DFMA R10, R8, -R12, R6 ;  /* 0x8000000c080a722b */ /* 0x000fd00000000006 */
[----:B------:R-:W-:-:S10]  /*0390*/  DFMA R2, R2, R10, R8 ;  /* 0x0000000a0202722b */ /* 0x000fd40000000008 */
[----:B------:R-:W-:-:S05]  /*03a0*/  FFMA R8, RZ, UR4, R3 ;  /* 0x00000004ff087c23 */ /* 0x000fca0008000003 */
[----:B------:R-:W-:-:S13]  /*03b0*/  FSETP.GT.AND P0, PT, |R8|, 1.469367938527859385e-39, PT ;  /* 0x001000000800780b */ /* 0x000fda0003f04200 */
[----:B0-----:R-:W-:Y:S05]  /*03c0*/  @P0 BRA P1, `(.L_x_105) ;  /* 0x00000000001c0947 */ /* 0x001fea0000800000 */
[----:B------:R-:W0:Y:S01]  /*03d0*/  LDCU.64 UR4, c[0x0][0x440] ;  /* 0x00008800ff0477ac */ /* 0x000e220008000a00 */
[----:B------:R-:W-:Y:S01]  /*03e0*/  IMAD.MOV.U32 R10, RZ, RZ, R6 ;  /* 0x000000ffff0a7224 */ /* 0x000fe200078e0006 */
[----:B------:R-:W-:Y:S01]  /*03f0*/  MOV R12, 0x440 ;  /* 0x00000440000c7802 */ /* 0x000fe20000000f00 */
[----:B------:R-:W-:Y:S02]  /*0400*/  IMAD.MOV.U32 R11, RZ, RZ, R7 ;  /* 0x000000ffff0b7224 */ /* 0x000fe400078e0007 */
[----:B0-----:R-:W-:Y:S02]  /*0410*/  IMAD.U32 R8, RZ, RZ, UR4 ;  /* 0x00000004ff087e24 */ /* 0x001fe4000f8e00ff */
[----:B------:R-:W-:-:S07]  /*0420*/  IMAD.U32 R9, RZ, RZ, UR5 ;  /* 0x00000005ff097e24 */ /* 0x000fce000f8e00ff */
[----:B------:R-:W-:Y:S05]  /*0430*/  CALL.REL.NOINC `($__internal_4_$__cuda_sm20_div_rn_f64_full) ;  /* 0x00000000007c7944 */ /* 0x000fea0003c00000 */
.L_x_105:
[----:B------:R-:W-:Y:S05]  /*0440*/  BSYNC.RECONVERGENT B0 ;  /* 0x0000000000007941 */ /* 0x000fea0003800200 */
.L_x_104:
[----:B------:R-:W0:Y:S01]  /*0450*/  LDC.64 R6, c[0x0][0x398] ;  /* 0x0000e600ff067b82 */ /* 0x000e220000000a00 */
[----:B------:R-:W1:Y:S01]  /*0460*/  F2I.F64.FLOOR R11, R2 ;  /* 0x00000002000b7311 */ /* 0x000e620000305100 */
[----:B------:R-:W2:Y:S06]  /*0470*/  LDCU UR4, c[0x0][0x448] ;  /* 0x00008900ff0477ac */ /* 0x000eac0008000800 */
[----:B------:R-:W3:Y:S01]  /*0480*/  LDC.64 R8, c[0x0][0x3a8] ;  /* 0x0000ea00ff087b82 */ /* 0x000ee20000000a00 */
[----:B0-----:R-:W-:-:S05]  /*0490*/  IMAD.WIDE R6, R0, 0x4, R6 ;  /* 0x0000000400067825 */ /* 0x001fca00078e0206 */
[----:B-1----:R0:W-:Y:S04]  /*04a0*/  STG.E desc[UR36][R6.64], R11 ;  /* 0x0000000b06007986 */ /* 0x0021e8000c101924 */
[----:B------:R-:W2:Y:S01]  /*04b0*/  LDG.E R4, desc[UR36][R4.64] ;  /* 0x0000002404047981 */ /* 0x000ea2000c1e1900 */
[----:B------:R-:W-:Y:S02]  /*04c0*/  IMAD.MOV.U32 R13, RZ, RZ, 0x1 ;  /* 0x00000001ff0d7424 */ /* 0x000fe400078e00ff */
[----:B--2---:R-:W-:Y:S01]  /*04d0*/  IMAD R15, R11, UR4, R4 ;  /* 0x000000040b0f7c24 */ /* 0x004fe2000f8e0204 */
[----:B------:R-:W1:Y:S03]  /*04e0*/  LDCU UR4, c[0x0][0x450] ;  /* 0x00008a00ff0477ac */ /* 0x000e660008000800 */
[----:B---3--:R-:W-:-:S06]  /*04f0*/  IMAD.WIDE R8, R15, 0x4, R8 ;  /* 0x000000040f087825 */ /* 0x008fcc00078e0208 */
[----:B------:R-:W1:Y:S02]  /*0500*/  ATOMG.E.ADD.STRONG.GPU PT, R8, desc[UR36][R8.64], R13 ;  /* 0x8000000d080879a8 */ /* 0x000e6400081ef124 */
[----:B-1----:R-:W-:-:S13]  /*0510*/  ISETP.GE.AND P0, PT, R8, UR4, PT ;  /* 0x0000000408007c0c */ /* 0x002fda000bf06270 */
[----:B------:R-:W1:Y:S01]  /*0520*/  @!P0 LDC.64 R2, c[0x0][0x3a0] ;  /* 0x0000e800ff028b82 */ /* 0x000e620000000a00 */
[----:B0-----:R-:W-:-:S04]  /*0530*/  @!P0 IMAD R7, R15, UR4, R8 ;  /* 0x000000040f078c24 */ /* 0x001fc8000f8e0208 */
[----:B-1----:R-:W-:-:S05]  /*0540*/  @!P0 IMAD.WIDE R2, R7, 0x4, R2 ;  /* 0x0000000407028825 */ /* 0x002fca00078e0202 */
[----:B------:R0:W-:Y:S01]  /*0550*/  @!P0 STG.E desc[UR36][R2.64], R0 ;  /* 0x0000000002008986 */ /* 0x0001e2000c101924 */
[----:B------:R-:W-:Y:S05]  /*0560*/  @!P0 EXIT ;  /* 0x000000000000894d */ /* 0x000fea0003800000 */
[----:B0-----:R-:W-:Y:S01]  /*0570*/  MOV R0, 0x78 ;  /* 0x0000007800007802 */ /* 0x001fe20000000f00 */
[----:B------:R-:W0:Y:S01]  /*0580*/  LDCU.64 UR4, c[0x4][0x50] ;  /* 0x01000a00ff0477ac */ /* 0x000e220008000a00 */
[----:B------:R-:W-:Y:S02]  /*0590*/  CS2R R6, SRZ ;  /* 0x0000000000067805 */ /* 0x000fe4000001ff00 */
[----:B------:R1:W2:Y:S01]  /*05a0*/  LDC.64 R2, c[0x4][R0] ;  /* 0x0100000000027b82 */ /* 0x0002a20000000a00 */
[----:B0-----:R-:W-:Y:S02]  /*05b0*/  IMAD.U32 R4, RZ, RZ, UR4 ;  /* 0x00000004ff047e24 */ /* 0x001fe4000f8e00ff */
[----:B-1----:R-:W-:-:S07]  /*05c0*/  IMAD.U32 R5, RZ, RZ, UR5 ;  /* 0x00000005ff057e24 */ /* 0x002fce000f8e00ff */
[----:B------:R-:W-:-:S07]  /*05d0*/  LEPC R20, `(.L_x_106) ;  /* 0x000000001014794e */ /* 0x000fce0000000000 */
[----:B--2---:R-:W-:Y:S05]  /*05e0*/  CALL.ABS.NOINC R2 ;  /* 0x0000000002007343 */ /* 0x004fea0003c00000 */
.L_x_106:
[----:B------:R-:W0:Y:S01]  /*05f0*/  LDC.64 R2, c[0x4][0x48] ;  /* 0x01001200ff027b82 */ /* 0x000e220000000a00 */
[----:B------:R-:W-:-:S05]  /*0600*/  IMAD.MOV.U32 R5, RZ, RZ, 0x1 ;  /* 0x00000001ff057424 */ /* 0x000fca00078e00ff */
[----:B0-----:R-:W-:Y:S01]  /*0610*/  STG.E desc[UR36][R2.64], R5 ;  /* 0x0000000502007986 */ /* 0x001fe2000c101924 */
[----:B------:R-:W-:Y:S05]  /*0620*/  EXIT ;  /* 0x000000000000794d */ /* 0x000fea0003800000 */
        .weak           $__internal_4_$__cuda_sm20_div_rn_f64_full
        .type           $__internal_4_$__cuda_sm20_div_rn_f64_full,@function
        .size           $__internal_4_$__cuda_sm20_div_rn_f64_full,(.L_x_127 - $__internal_4_$__cuda_sm20_div_rn_f64_full)
$__internal_4_$__cuda_sm20_div_rn_f64_full:
        /* <DEDUP_REMOVED lines=11> */
[----:B------:R-:W-:Y:S01]  /*06e0*/  @!P2 LOP3.LUT R14, R9, 0x7ff00000, RZ, 0xc0, !PT ;  /* 0x7ff00000090ea812 */ /* 0x000fe200078ec0ff */
[----:B------:R-:W-:Y:S01]  /*06f0*/  @!P2 IMAD.MOV.U32 R20, RZ, RZ, RZ ;  /* 0x000000ffff14a224 */ /* 0x000fe200078e00ff */
[----:B------:R-:W0:Y:S02]  /*0700*/  MUFU.RCP64H R19, R7 ;  /* 0x0000000700137308 */ /* 0x000e240000001800 */
[----:B------:R-:W-:Y:S01]  /*0710*/  @!P2 ISETP.GE.U32.AND P3, PT, R13, R14, PT ;  /* 0x0000000e0d00a20c */ /* 0x000fe20003f66070 */
[----:B------:R-:W-:-:S05]  /*0720*/  IMAD.MOV.U32 R14, RZ, RZ, 0x1ca00000 ;  /* 0x1ca00000ff0e7424 */ /* 0x000fca00078e00ff */
[----:B------:R-:W-:-:S04]  /*0730*/  @!P2 SEL R15, R14, 0x63400000, !P3 ;  /* 0x634000000e0fa807 */ /* 0x000fc80005800000 */
[----:B------:R-:W-:-:S04]  /*0740*/  @!P2 LOP3.LUT R15, R15, 0x80000000, R11, 0xf8, !PT ;  /* 0x800000000f0fa812 */ /* 0x000fc800078ef80b */
[----:B------:R-:W-:Y:S01]  /*0750*/  @!P2 LOP3.LUT R21, R15, 0x100000, RZ, 0xfc, !PT ;  /* 0x001000000f15a812 */ /* 0x000fe200078efcff */
[----:B0-----:R-:W-:-:S08]  /*0760*/  DFMA R2, R18, -R6, 1 ;  /* 0x3ff000001202742b */ /* 0x001fd00000000806 */
[----:B------:R-:W-:-:S08]  /*0770*/  DFMA R2, R2, R2, R2 ;  /* 0x000000020202722b */ /* 0x000fd00000000002 */
[----:B------:R-:W-:Y:S01]  /*0780*/  DFMA R18, R18, R2, R18 ;  /* 0x000000021212722b */ /* 0x000fe20000000012 */
[----:B------:R-:W-:Y:S01]  /*0790*/  SEL R3, R14, 0x63400000, !P1 ;  /* 0x634000000e037807 */ /* 0x000fe20004800000 */
[----:B------:R-:W-:-:S03]  /*07a0*/  IMAD.MOV.U32 R2, RZ, RZ, R10 ;  /* 0x000000ffff027224 */ /* 0x000fc600078e000a */
[----:B------:R-:W-:-:S03]  /*07b0*/  LOP3.LUT R3, R3, 0x800fffff, R11, 0xf8, !PT ;  /* 0x800fffff03037812 */ /* 0x000fc600078ef80b */
[----:B------:R-:W-:-:S03]  /*07c0*/  DFMA R22, R18, -R6, 1 ;  /* 0x3ff000001216742b */ /* 0x000fc60000000806 */
[----:B------:R-:W-:-:S05]  /*07d0*/  @!P2 DFMA R2, R2, 2, -R20 ;  /* 0x400000000202a82b */ /* 0x000fca0000000814 */
[----:B------:R-:W-:Y:S01]  /*07e0*/  DFMA R18, R18, R22, R18 ;  /* 0x000000161212722b */ /* 0x000fe20000000012 */
[----:B------:R-:W-:Y:S02]  /*07f0*/  IMAD.MOV.U32 R23, RZ, RZ, R13 ;  /* 0x000000ffff177224 */ /* 0x000fe400078e000d */
[----:B------:R-:W-:Y:S01]  /*0800*/  IMAD.MOV.U32 R22, RZ, RZ, R16 ;  /* 0x000000ffff167224 */ /* 0x000fe200078e0010 */
[----:B------:R-:W-:Y:S02]  /*0810*/  @!P0 LOP3.LUT R22, R7, 0x7ff00000, RZ, 0xc0, !PT ;  /* 0x7ff0000007168812 */ /* 0x000fe400078ec0ff */
[----:B------:R-:W-:Y:S02]  /*0820*/  @!P2 LOP3.LUT R23, R3, 0x7ff00000, RZ, 0xc0, !PT ;  /* 0x7ff000000317a812 */ /* 0x000fe400078ec0ff */
[----:B------:R-:W-:Y:S01]  /*0830*/  DMUL R20, R18, R2 ;  /* 0x0000000212147228 */ /* 0x000fe20000000000 */
[----:B------:R-:W-:Y:S02]  /*0840*/  VIADD R24, R22, 0xffffffff ;  /* 0xffffffff16187836 */ /* 0x000fe40000000000 */
[----:B------:R-:W-:-:S05]  /*0850*/  VIADD R15, R23, 0xffffffff ;  /* 0xffffffff170f7836 */ /* 0x000fca0000000000 */
[----:B------:R-:W-:Y:S01]  /*0860*/  DFMA R16, R20, -R6, R2 ;  /* 0x800000061410722b */ /* 0x000fe20000000002 */
[----:B------:R-:W-:-:S04]  /*0870*/  ISETP.GT.U32.AND P0, PT, R15, 0x7feffffe, PT ;  /* 0x7feffffe0f00780c */ /* 0x000fc80003f04070 */
[----:B------:R-:W-:-:S03]  /*0880*/  ISETP.GT.U32.OR P0, PT, R24, 0x7feffffe, P0 ;  /* 0x7feffffe1800780c */ /* 0x000fc60000704470 */
[----:B------:R-:W-:-:S10]  /*0890*/  DFMA R16, R18, R16, R20 ;  /* 0x000000101210722b */ /* 0x000fd40000000014 */
        /* <DEDUP_REMOVED lines=28> */
.L_x_108:
        /* <DEDUP_REMOVED lines=16> */
.L_x_111:
[----:B------:R-:W-:Y:S01]  /*0b60*/  LOP3.LUT R15, R9, 0x80000, RZ, 0xfc, !PT ;  /* 0x00080000090f7812 */ /* 0x000fe200078efcff */
[----:B------:R-:W-:Y:S01]  /*0b70*/  IMAD.MOV.U32 R14, RZ, RZ, R8 ;  /* 0x000000ffff0e7224 */ /* 0x000fe200078e0008 */
[----:B------:R-:W-:Y:S06]  /*0b80*/  BRA `(.L_x_109) ;  /* 0x0000000000087947 */ /* 0x000fec0003800000 */
.L_x_110:
[----:B------:R-:W-:Y:S01]  /*0b90*/  LOP3.LUT R15, R11, 0x80000, RZ, 0xfc, !PT ;  /* 0x000800000b0f7812 */ /* 0x000fe200078efcff */
[----:B------:R-:W-:-:S07]  /*0ba0*/  IMAD.MOV.U32 R14, RZ, RZ, R10 ;  /* 0x000000ffff0e7224 */ /* 0x000fce00078e000a */
.L_x_109:
[----:B------:R-:W-:Y:S05]  /*0bb0*/  BSYNC.RECONVERGENT B1 ;  /* 0x0000000000017941 */ /* 0x000fea0003800200 */
.L_x_107:
[----:B------:R-:W-:Y:S02]  /*0bc0*/  IMAD.MOV.U32 R13, RZ, RZ, 0x0 ;  /* 0x00000000ff0d7424 */ /* 0x000fe400078e00ff */
[----:B------:R-:W-:Y:S02]  /*0bd0*/  IMAD.MOV.U32 R2, RZ, RZ, R14 ;  /* 0x000000ffff027224 */ /* 0x000fe400078e000e */
[----:B------:R-:W-:Y:S01]  /*0be0*/  IMAD.MOV.U32 R3, RZ, RZ, R15 ;  /* 0x000000ffff037224 */ /* 0x000fe200078e000f */
[----:B------:R-:W-:Y:S06]  /*0bf0*/  RET.REL.NODEC R12 `(_Z11getCellList8Particle9Parameter) ;  /* 0xfffffff40c007950 */ /* 0x000fec0003c3ffff */
.L_x_112:
        /* <DEDUP_REMOVED lines=16> */
.L_x_127:


//--------------------- .text._Z9initStateP17curandStateXORWOWyi --------------------------
	.section	.text._Z9initStateP17curandStateXORWOWyi,"ax",@progbits
	.align	128
        .global         _Z9initStateP17curandStateXORWOWyi
        .type           _Z9initStateP17curandStateXORWOWyi,@function
        .size           _Z9initStateP17curandStateXORWOWyi,(.L_x_134 - _Z9initStateP17curandStateXORWOWyi)
        .other          _Z9initStateP17curandStateXORWOWyi,@"STO_CUDA_ENTRY STV_DEFAULT"
_Z9initStateP17curandStateXORWOWyi:
.text._Z9initStateP17curandStateXORWOWyi:
        /* <DEDUP_REMOVED lines=10> */
[----:B------:R-:W-:Y:S01]  /*00a0*/  ISETP.NE.AND P0, PT, R13, RZ, PT ;  /* 0x000000ff0d00720c */ /* 0x000fe20003f05270 */
[----:B------:R-:W-:Y:S05]  /*00b0*/  BSSY.RECONVERGENT B0, `(.L_x_113) ;  /* 0x00000e1000007945 */ /* 0x000fea0003800200 */
[----:B------:R-:W2:Y:S01]  /*00c0*/  LDC.64 R6, c[0x0][0x380] ;  /* 0x0000e000ff067b82 */ /* 0x000ea20000000a00 */
[----:B0-----:R-:W-:Y:S02]  /*00d0*/  LOP3.LUT R0, R2, 0xaad26b49, RZ, 0x3c, !PT ;  /* 0xaad26b4902007812 */ /* 0x001fe400078e3cff */
[----:B------:R-:W-:-:S03]  /*00e0*/  LOP3.LUT R2, R3, 0xf7dcefdd, RZ, 0x3c, !PT ;  /* 0xf7dcefdd03027812 */ /* 0x000fc600078e3cff */
[----:B------:R-:W-:Y:S02]  /*00f0*/  IMAD R0, R0, 0x4182bed5, RZ ;  /* 0x4182bed500007824 */ /* 0x000fe400078e02ff */
[----:B------:R-:W-:Y:S02]  /*0100*/  IMAD R3, R2, -0x658354e5, RZ ;  /* 0x9a7cab1b02037824 */ /* 0x000fe400078e02ff */
[----:B--2---:R-:W-:Y:S01]  /*0110*/  IMAD.WIDE R6, R13, 0x30, R6 ;  /* 0x000000300d067825 */ /* 0x004fe200078e0206 */
[C---:B------:R-:W-:Y:S02]  /*0120*/  LOP3.LUT R8, R0.reuse, 0x159a55e5, RZ, 0x3c, !PT ;  /* 0x159a55e500087812 */ /* 0x040fe400078e3cff */
[C---:B------:R-:W-:Y:S01]  /*0130*/  IADD3 R4, PT, PT, R0.reuse, 0x64f0c9, R3 ;  /* 0x0064f0c900047810 */ /* 0x040fe20007ffe003 */
[C---:B------:R-:W-:Y:S01]  /*0140*/  VIADD R5, R0.reuse, 0x75bcd15 ;  /* 0x075bcd1500057836 */ /* 0x040fe20000000000 */
[----:B------:R-:W-:Y:S01]  /*0150*/  LOP3.LUT R10, R3, 0x5491333, RZ, 0x3c, !PT ;  /* 0x05491333030a7812 */ /* 0x000fe200078e3cff */
[----:B------:R-:W-:-:S02]  /*0160*/  VIADD R11, R0, 0x583f19 ;  /* 0x00583f19000b7836 */ /* 0x000fc40000000000 */
[----:B------:R-:W-:Y:S01]  /*0170*/  VIADD R9, R3, 0x1f123bb5 ;  /* 0x1f123bb503097836 */ /* 0x000fe20000000000 */
[----:B-1----:R0:W-:Y:S04]  /*0180*/  STG.E.64 desc[UR4][R6.64], R4 ;  /* 0x0000000406007986 */ /* 0x0021e8000c101b04 */
[----:B------:R0:W-:Y:S04]  /*0190*/  STG.E.64 desc[UR4][R6.64+0x8], R8 ;  /* 0x0000080806007986 */ /* 0x0001e8000c101b04 */
[----:B------:R0:W-:Y:S01]  /*01a0*/  STG.E.64 desc[UR4][R6.64+0x10], R10 ;  /* 0x0000100a06007986 */ /* 0x0001e2000c101b04 */
[----:B------:R-:W-:Y:S05]  /*01b0*/  @!P0 BRA `(.L_x_114) ;  /* 0x0000000c00408947 */ /* 0x000fea0003800000 */
[----:B------:R-:W-:Y:S01]  /*01c0*/  SHF.R.S32.HI R0, RZ, 0x1f, R13 ;  /* 0x0000001fff007819 */ /* 0x000fe2000001140d */
[----:B------:R-:W-:-:S07]  /*01d0*/  IMAD.MOV.U32 R12, RZ, RZ, RZ ;  /* 0x000000ffff0c7224 */ /* 0x000fce00078e00ff */
.L_x_120:
[----:B-1----:R-:W-:Y:S01]  /*01e0*/  LOP3.LUT R2, R13, 0x3, RZ, 0xc0, !PT ;  /* 0x000000030d027812 */ /* 0x002fe200078ec0ff */
[----:B------:R-:W-:Y:S03]  /*01f0*/  BSSY.RECONVERGENT B1, `(.L_x_115) ;  /* 0x00000c6000017945 */ /* 0x000fe60003800200 */
[----:B------:R-:W-:-:S04]  /*0200*/  ISETP.NE.U32.AND P0, PT, R2, RZ, PT ;  /* 0x000000ff0200720c */ /* 0x000fc80003f05070 */
[----:B------:R-:W-:-:S13]  /*0210*/  ISETP.NE.AND.EX P0, PT, RZ, RZ, PT, P0 ;  /* 0x000000ffff00720c */ /* 0x000fda0003f05300 */
[----:B------:R-:W-:Y:S05]  /*0220*/  @!P0 BRA `(.L_x_116) ;  /* 0x0000000c00088947 */ /* 0x000fea0003800000 */
[----:B0-----:R-:W0:Y:S01]  /*0230*/  LDC.64 R8, c[0x4][RZ] ;  /* 0x01000000ff087b82 */ /* 0x001e220000000a00 */
[----:B------:R-:W-:Y:S02]  /*0240*/  IMAD.MOV.U32 R14, RZ, RZ, RZ ;  /* 0x000000ffff0e7224 */ /* 0x000fe400078e00ff */
[----:B0-----:R-:W-:-:S07]  /*0250*/  IMAD.WIDE.U32 R8, R12, 0xc80, R8 ;  /* 0x00000c800c087825 */ /* 0x001fce00078e0008 */
.L_x_119:
[----:B-1----:R-:W-:Y:S01]  /*0260*/  IMAD.MOV.U32 R15, RZ, RZ, RZ ;  /* 0x000000ffff0f7224 */ /* 0x002fe200078e00ff */
[----:B------:R-:W-:Y:S01]  /*0270*/  CS2R R2, SRZ ;  /* 0x0000000000027805 */ /* 0x000fe2000001ff00 */
[----:B------:R-:W-:Y:S01]  /*0280*/  IMAD.MOV.U32 R17, RZ, RZ, RZ ;  /* 0x000000ffff117224 */ /* 0x000fe200078e00ff */
[----:B------:R-:W-:-:S07]  /*0290*/  CS2R R4, SRZ ;  /* 0x0000000000047805 */ /* 0x000fce000001ff00 */
.L_x_118:
[----:B------:R-:W-:-:S05]  /*02a0*/  IMAD.WIDE.U32 R10, R17, 0x4, R6 ;  /* 0x00000004110a7825 */ /* 0x000fca00078e0006 */
[----:B------:R0:W5:Y:S01]  /*02b0*/  LDG.E R16, desc[UR4][R10.64+0x4] ;  /* 0x000004040a107981 */ /* 0x000162000c1e1900 */
[----:B------:R-:W-:-:S07]  /*02c0*/  IMAD.MOV.U32 R19, RZ, RZ, RZ ;  /* 0x000000ffff137224 */ /* 0x000fce00078e00ff */
.L_x_117:
[----:B-----5:R-:W-:Y:S01]  /*02d0*/  SHF.R.U32.HI R24, RZ, R19, R16 ;  /* 0x00000013ff187219 */ /* 0x020fe20000011610 */
[----:B0-----:R-:W-:-:S03]  /*02e0*/  IMAD.SHL.U32 R10, R17, 0x20, RZ ;  /* 0x00000020110a7824 */ /* 0x001fc600078e00ff */
[----:B------:R-:W-:Y:S01]  /*02f0*/  LOP3.LUT R11, R24, 0x1, RZ, 0xc0, !PT ;  /* 0x00000001180b7812 */ /* 0x000fe200078ec0ff */
[----:B------:R-:W-:-:S03]  /*0300*/  IMAD.IADD R10, R10, 0x1, R19 ;  /* 0x000000010a0a7824 */ /* 0x000fc600078e0213 */
[----:B------:R-:W-:Y:S01]  /*0310*/  ISETP.NE.U32.AND P0, PT, R11, 0x1, PT ;  /* 0x000000010b00780c */ /* 0x000fe20003f05070 */
[----:B------:R-:W-:-:S03]  /*0320*/  IMAD R11, R10, 0x5, RZ ;  /* 0x000000050a0b7824 */ /* 0x000fc600078e02ff */
[----:B------:R-:W-:Y:S01]  /*0330*/  R2P PR, R24, 0x7e ;  /* 0x0000007e18007804 */ /* 0x000fe20000000000 */
[----:B------:R-:W-:-:S08]  /*0340*/  IMAD.WIDE.U32 R10, R11, 0x4, R8 ;  /* 0x000000040b0a7825 */ /* 0x000fd000078e0008 */
[----:B------:R-:W2:Y:S04]  /*0350*/  @!P0 LDG.E R18, desc[UR4][R10.64] ;  /* 0x000000040a128981 */ /* 0x000ea8000c1e1900 */
[----:B------:R-:W3:Y:S04]  /*0360*/  @!P0 LDG.E R20, desc[UR4][R10.64+0x10] ;  /* 0x000010040a148981 */ /* 0x000ee8000c1e1900 */
[----:B------:R-:W4:Y:S04]  /*0370*/  @P1 LDG.E R22, desc[UR4][R10.64+0x14] ;  /* 0x000014040a161981 */ /* 0x000f28000c1e1900 */
[----:B------:R-:W4:Y:S04]  /*0380*/  @P2 LDG.E R26, desc[UR4][R10.64+0x28] ;  /* 0x000028040a1a2981 */ /* 0x000f28000c1e1900 */
[----:B------:R-:W4:Y:S04]  /*0390*/  @!P0 LDG.E R21, desc[UR4][R10.64+0x4] ;  /* 0x000004040a158981 */ /* 0x000f28000c1e1900 */
[----:B------:R-:W4:Y:S04]  /*03a0*/  @!P0 LDG.E R23, desc[UR4][R10.64+0xc] ;  /* 0x00000c040a178981 */ /* 0x000f28000c1e1900 */
[----:B------:R-:W4:Y:S04]  /*03b0*/  @P1 LDG.E R25, desc[UR4][R10.64+0x18] ;  /* 0x000018040a191981 */ /* 0x000f28000c1e1900 */
[----:B------:R-:W4:Y:S04]  /*03c0*/  @P3 LDG.E R28, desc[UR4][R10.64+0x3c] ;  /* 0x00003c040a1c3981 */ /* 0x000f28000c1e1900 */
[----:B------:R-:W4:Y:S01]  /*03d0*/  @P6 LDG.E R27, desc[UR4][R10.64+0x7c] ;  /* 0x00007c040a1b6981 */ /* 0x000f22000c1e1900 */
[----:B--2---:R-:W-:-:S03]  /*03e0*/  @!P0 LOP3.LUT R15, R15, R18, RZ, 0x3c, !PT ;  /* 0x000000120f0f8212 */ /* 0x004fc600078e3cff */
[----:B------:R-:W2:Y:S01]  /*03f0*/  @!P0 LDG.E R18, desc[UR4][R10.64+0x8] ;  /* 0x000008040a128981 */ /* 0x000ea2000c1e1900 */
[----:B---3--:R-:W-:-:S03]  /*0400*/  @!P0 LOP3.LUT R3, R3, R20, RZ, 0x3c, !PT ;  /* 0x0000001403038212 */ /* 0x008fc600078e3cff */
[----:B------:R-:W3:Y:S01]  /*0410*/  @P1 LDG.E R20, desc[UR4][R10.64+0x24] ;  /* 0x000024040a141981 */ /* 0x000ee2000c1e1900 */
[----:B----4-:R-:W-:-:S03]  /*0420*/  @P1 LOP3.LUT R15, R15, R22, RZ, 0x3c, !PT ;  /* 0x000000160f0f1212 */ /* 0x010fc600078e3cff */
[----:B------:R-:W4:Y:S01]  /*0430*/  @P2 LDG.E R22, desc[UR4][R10.64+0x38] ;  /* 0x000038040a162981 */ /* 0x000f22000c1e1900 */
[----:B------:R-:W-:-:S03]  /*0440*/  @P2 LOP3.LUT R15, R15, R26, RZ, 0x3c, !PT ;  /* 0x0000001a0f0f2212 */ /* 0x000fc600078e3cff */
[----:B------:R-:W4:Y:S01]  /*0450*/  @P4 LDG.E R26, desc[UR4][R10.64+0x50] ;  /* 0x000050040a1a4981 */ /* 0x000f22000c1e1900 */
[----:B------:R-:W-:-:S03]  /*0460*/  @!P0 LOP3.LUT R4, R4, R21, RZ, 0x3c, !PT ;  /* 0x0000001504048212 */ /* 0x000fc600078e3cff */
[----:B------:R-:W4:Y:S01]  /*0470*/  @P1 LDG.E R21, desc[UR4][R10.64+0x20] ;  /* 0x000020040a151981 */ /* 0x000f22000c1e1900 */
[----:B------:R-:W-:-:S03]  /*0480*/  @!P0 LOP3.LUT R2, R2, R23, RZ, 0x3c, !PT ;  /* 0x0000001702028212 */ /* 0x000fc600078e3cff */
[----:B------:R-:W4:Y:S01]  /*0490*/  @P2 LDG.E R23, desc[UR4][R10.64+0x2c] ;  /* 0x00002c040a172981 */ /* 0x000f22000c1e1900 */
[----:B------:R-:W-:-:S03]  /*04a0*/  @P1 LOP3.LUT R4, R4, R25, RZ, 0x3c, !PT ;  /* 0x0000001904041212 */ /* 0x000fc600078e3cff */
[----:B------:R-:W4:Y:S01]  /*04b0*/  @P2 LDG.E R25, desc[UR4][R10.64+0x34] ;  /* 0x000034040a192981 */ /* 0x000f22000c1e1900 */
[----:B--2---:R-:W-:-:S03]  /*04c0*/  @!P0 LOP3.LUT R5, R5, R18, RZ, 0x3c, !PT ;  /* 0x0000001205058212 */ /* 0x004fc600078e3cff */
[----:B------:R-:W2:Y:S01]  /*04d0*/  @P1 LDG.E R18, desc[UR4][R10.64+0x1c] ;  /* 0x00001c040a121981 */ /* 0x000ea2000c1e1900 */
[----:B---3--:R-:W-:-:S03]  /*04e0*/  @P1 LOP3.LUT R3, R3, R20, RZ, 0x3c, !PT ;  /* 0x0000001403031212 */ /* 0x008fc600078e3cff */
[----:B------:R-:W3:Y:S01]  /*04f0*/  @P2 LDG.E R20, desc[UR4][R10.64+0x30] ;  /* 0x000030040a142981 */ /* 0x000ee2000c1e1900 */
[----:B----4-:R-:W-:-:S03]  /*0500*/  @P2 LOP3.LUT R3, R3, R22, RZ, 0x3c, !PT ;  /* 0x0000001603032212 */ /* 0x010fc600078e3cff */
[----:B------:R-:W4:Y:S01]  /*0510*/  @P3 LDG.E R22, desc[UR4][R10.64+0x4c] ;  /* 0x00004c040a163981 */ /* 0x000f22000c1e1900 */
[----:B------:R-:W-:-:S04]  /*0520*/  @P3 LOP3.LUT R15, R15, R28, RZ, 0x3c, !PT ;  /* 0x0000001c0f0f3212 */ /* 0x000fc800078e3cff */
[----:B------:R-:W-:Y:S02]  /*0530*/  @P4 LOP3.LUT R15, R15, R26, RZ, 0x3c, !PT ;  /* 0x0000001a0f0f4212 */ /* 0x000fe400078e3cff */
[----:B------:R-:W-:Y:S01]  /*0540*/  @P1 LOP3.LUT R2, R2, R21, RZ, 0x3c, !PT ;  /* 0x0000001502021212 */ /* 0x000fe200078e3cff */
[----:B------:R-:W4:Y:S04]  /*0550*/  @P5 LDG.E R26, desc[UR4][R10.64+0x64] ;  /* 0x000064040a1a5981 */ /* 0x000f28000c1e1900 */
[----:B------:R-:W4:Y:S01]  /*0560*/  @P3 LDG.E R21, desc[UR4][R10.64+0x40] ;  /* 0x000040040a153981 */ /* 0x000f22000c1e1900 */
[----:B------:R-:W-:Y:S02]  /*0570*/  @P2 LOP3.LUT R4, R4, R23, RZ, 0x3c, !PT ;  /* 0x0000001704042212 */ /* 0x000fe400078e3cff */
[----:B------:R-:W-:Y:S01]  /*0580*/  @P2 LOP3.LUT R2, R2, R25, RZ, 0x3c, !PT ;  /* 0x0000001902022212 */ /* 0x000fe200078e3cff */
[----:B------:R-:W4:Y:S04]  /*0590*/  @P3 LDG.E R23, desc[UR4][R10.64+0x48] ;  /* 0x000048040a173981 */ /* 0x000f28000c1e1900 */
[----:B------:R-:W4:Y:S01]  /*05a0*/  @P4 LDG.E R25, desc[UR4][R10.64+0x54] ;  /* 0x000054040a194981 */ /* 0x000f22000c1e1900 */
[----:B--2---:R-:W-:-:S03]  /*05b0*/  @P1 LOP3.LUT R5, R5, R18, RZ, 0x3c, !PT ;  /* 0x0000001205051212 */ /* 0x004fc600078e3cff */
[----:B------:R-:W2:Y:S01]  /*05c0*/  @P3 LDG.E R18, desc[UR4][R10.64+0x44] ;  /* 0x000044040a123981 */ /* 0x000ea2000c1e1900 */
[----:B---3--:R-:W-:-:S03]  /*05d0*/  @P2 LOP3.LUT R5, R5, R20, RZ, 0x3c, !PT ;  /* 0x0000001405052212 */ /* 0x008fc600078e3cff */
[----:B------:R-:W3:Y:S01]  /*05e0*/  @P4 LDG.E R20, desc[UR4][R10.64+0x58] ;  /* 0x000058040a144981 */ /* 0x000ee2000c1e1900 */
[----:B----4-:R-:W-:-:S03]  /*05f0*/  @P3 LOP3.LUT R3, R3, R22, RZ, 0x3c, !PT ;  /* 0x0000001603033212 */ /* 0x010fc600078e3cff */
[----:B------:R-:W4:Y:S01]  /*0600*/  @P4 LDG.E R22, desc[UR4][R10.64+0x60] ;  /* 0x000060040a164981 */ /* 0x000f22000c1e1900 */
[----:B------:R-:W-:Y:S02]  /*0610*/  LOP3.LUT P0, RZ, R24, 0x80, RZ, 0xc0, !PT ;  /* 0x0000008018ff7812 */ /* 0x000fe4000780c0ff */
[----:B------:R-:W-:Y:S02]  /*0620*/  @P5 LOP3.LUT R15, R15, R26, RZ, 0x3c, !PT ;  /* 0x0000001a0f0f5212 */ /* 0x000fe400078e3cff */
[----:B------:R-:W4:Y:S01]  /*0630*/  @P6 LDG.E R26, desc[UR4][R10.64+0x78] ;  /* 0x000078040a1a6981 */ /* 0x000f22000c1e1900 */
[----:B------:R-:W-:-:S03]  /*0640*/  @P3 LOP3.LUT R4, R4, R21, RZ, 0x3c, !PT ;  /* 0x0000001504043212 */ /* 0x000fc600078e3cff */
[----:B------:R-:W4:Y:S01]  /*0650*/  @P4 LDG.E R21, desc[UR4][R10.64+0x5c] ;  /* 0x00005c040a154981 */ /* 0x000f22000c1e1900 */
[----:B------:R-:W-:-:S03]  /*0660*/  @P3 LOP3.LUT R2, R2, R23, RZ, 0x3c, !PT ;  /* 0x0000001702023212 */ /* 0x000fc600078e3cff */
[----:B------:R-:W4:Y:S01]  /*0670*/  @P5 LDG.E R23, desc[UR4][R10.64+0x68] ;  /* 0x000068040a175981 */ /* 0x000f22000c1e1900 */
[----:B------:R-:W-:-:S03]  /*0680*/  @P4 LOP3.LUT R4, R4, R25, RZ, 0x3c, !PT ;  /* 0x0000001904044212 */ /* 0x000fc600078e3cff */
[----:B------:R-:W4:Y:S01]  /*0690*/  @P5 LDG.E R25, desc[UR4][R10.64+0x70] ;  /* 0x000070040a195981 */ /* 0x000f22000c1e1900 */
[----:B--2---:R-:W-:-:S03]  /*06a0*/  @P3 LOP3.LUT R5, R5, R18, RZ, 0x3c, !PT ;  /* 0x0000001205053212 */ /* 0x004fc600078e3cff */
[----:B------:R-:W2:Y:S01]  /*06b0*/  @P5 LDG.E R18, desc[UR4][R10.64+0x6c] ;  /* 0x00006c040a125981 */ /* 0x000ea2000c1e1900 */
[----:B---3--:R-:W-:-:S03]  /*06c0*/  @P4 LOP3.LUT R5, R5, R20, RZ, 0x3c, !PT ;  /* 0x0000001405054212 */ /* 0x008fc600078e3cff */
[----:B------:R-:W3:Y:S01]  /*06d0*/  @P5 LDG.E R20, desc[UR4][R10.64+0x74] ;  /* 0x000074040a145981 */ /* 0x000ee2000c1e1900 */
[----:B----4-:R-:W-:-:S03]  /*06e0*/  @P4 LOP3.LUT R3, R3, R22, RZ, 0x3c, !PT ;  /* 0x0000001603034212 */ /* 0x010fc600078e3cff */
[----:B------:R-:W4:Y:S01]  /*06f0*/  @P0 LDG.E R22, desc[UR4][R10.64+0x8c] ;  /* 0x00008c040a160981 */ /* 0x000f22000c1e1900 */
[----:B------:R-:W-:-:S03]  /*0700*/  @P6 LOP3.LUT R15, R15, R26, RZ, 0x3c, !PT ;  /* 0x0000001a0f0f6212 */ /* 0x000fc600078e3cff */
        /* <DEDUP_REMOVED lines=13> */
[----:B------:R-:W-:Y:S02]  /*07e0*/  @P6 LOP3.LUT R4, R4, R27, RZ, 0x3c, !PT ;  /* 0x0000001b04046212 */ /* 0x000fe400078e3cff */
[----:B------:R-:W-:Y:S02]  /*07f0*/  @P6 LOP3.LUT R2, R2, R21, RZ, 0x3c, !PT ;  /* 0x0000001502026212 */ /* 0x000fe400078e3cff */
[----:B------:R-:W-:Y:S02]  /*0800*/  @P0 LOP3.LUT R4, R4, R23, RZ, 0x3c, !PT ;  /* 0x0000001704040212 */ /* 0x000fe400078e3cff */
[----:B------:R-:W-:Y:S02]  /*0810*/  @P0 LOP3.LUT R2, R2, R25, RZ, 0x3c, !PT ;  /* 0x0000001902020212 */ /* 0x000fe400078e3cff */
[----:B--2---:R-:W-:Y:S02]  /*0820*/  @P6 LOP3.LUT R5, R5, R18, RZ, 0x3c, !PT ;  /* 0x0000001205056212 */ /* 0x004fe400078e3cff */
[----:B---3--:R-:W-:-:S02]  /*0830*/  @P6 LOP3.LUT R3, R3, R20, RZ, 0x3c, !PT ;  /* 0x0000001403036212 */ /* 0x008fc400078e3cff */
[----:B----4-:R-:W-:Y:S02]  /*0840*/  @P0 LOP3.LUT R5, R5, R22, RZ, 0x3c, !PT ;  /* 0x0000001605050212 */ /* 0x010fe400078e3cff */
[----:B------:R-:W-:Y:S02]  /*0850*/  @P0 LOP3.LUT R3, R3, R26, RZ, 0x3c, !PT ;  /* 0x0000001a03030212 */ /* 0x000fe400078e3cff */
[----:B------:R-:W-:-:S13]  /*0860*/  R2P PR, R24.B1, 0x7f ;  /* 0x0000007f18007804 */ /* 0x000fda0000001000 */
[----:B------:R-:W2:Y:S04]  /*0870*/  @P0 LDG.E R18, desc[UR4][R10.64+0xa0] ;  /* 0x0000a0040a120981 */ /* 0x000ea8000c1e1900 */
[----:B------:R-:W3:Y:S04]  /*0880*/  @P1 LDG.E R22, desc[UR4][R10.64+0xb4] ;  /* 0x0000b4040a161981 */ /* 0x000ee8000c1e1900 */
[----:B------:R-:W4:Y:S04]  /*0890*/  @P2 LDG.E R26, desc[UR4][R10.64+0xc8] ;  /* 0x0000c8040a1a2981 */ /* 0x000f28000c1e1900 */
[----:B------:R-:W4:Y:S04]  /*08a0*/  @P3 LDG.E R28, desc[UR4][R10.64+0xdc] ;  /* 0x0000dc040a1c3981 */ /* 0x000f28000c1e1900 */
[----:B------:R-:W4:Y:S04]  /*08b0*/  @P0 LDG.E R23, desc[UR4][R10.64+0xa4] ;  /* 0x0000a4040a170981 */ /* 0x000f28000c1e1900 */
[----:B------:R-:W4:Y:S04]  /*08c0*/  @P0 LDG.E R20, desc[UR4][R10.64+0xa8] ;  /* 0x0000a8040a140981 */ /* 0x000f28000c1e1900 */
[----:B------:R-:W4:Y:S04]  /*08d0*/  @P4 LDG.E R25, desc[UR4][R10.64+0xf0] ;  /* 0x0000f0040a194981 */ /* 0x000f28000c1e1900 */
        /* <DEDUP_REMOVED lines=21> */
[----:B------:R-:W-:Y:S02]  /*0a30*/  LOP3.LUT P0, RZ, R24, 0x8000, RZ, 0xc0, !PT ;  /* 0x0000800018ff7812 */ /* 0x000fe4000780c0ff */
[----:B----4-:R-:W-:Y:S01]  /*0a40*/  @P5 LOP3.LUT R15, R15, R26, RZ, 0x3c, !PT ;  /* 0x0000001a0f0f5212 */ /* 0x010fe200078e3cff */
[----:B------:R-:W4:Y:S04]  /*0a50*/  @P3 LDG.E R24, desc[UR4][R10.64+0xe4] ;  /* 0x0000e4040a183981 */ /* 0x000f28000c1e1900 */
[----:B------:R-:W2:Y:S01]  /*0a60*/  @P6 LDG.E R26, desc[UR4][R10.64+0x118] ;  /* 0x000118040a1a6981 */ /* 0x000ea2000c1e1900 */
        /* <DEDUP_REMOVED lines=8> */
[----:B---3--:R-:W-:-:S03]  /*0af0*/  @P2 LOP3.LUT R3, R3, R22, RZ, 0x3c, !PT ;  /* 0x0000001603032212 */ /* 0x008fc600078e3cff */
[----:B------:R-:W3:Y:S01]  /*0b00*/  @P4 LDG.E R22, desc[UR4][R10.64+0x100] ;  /* 0x000100040a164981 */ /* 0x000ee2000c1e1900 */
[----:B--2---:R-:W-:-:S03]  /*0b10*/  @P6 LOP3.LUT R15, R15, R26, RZ, 0x3c, !PT ;  /* 0x0000001a0f0f6212 */ /* 0x004fc600078e3cff */
[----:B------:R-:W2:Y:S01]  /*0b20*/  @P0 LDG.E R26, desc[UR4][R10.64+0x12c] ;  /* 0x00012c040a1a0981 */ /* 0x000ea2000c1e1900 */
[----:B----4-:R-:W-:-:S03]  /*0b30*/  @P2 LOP3.LUT R2, R2, R23, RZ, 0x3c, !PT ;  /* 0x0000001702022212 */ /* 0x010fc600078e3cff */
[----:B------:R-:W4:Y:S01]  /*0b40*/  @P4 LDG.E R23, desc[UR4][R10.64+0xfc] ;  /* 0x0000fc040a174981 */ /* 0x000f22000c1e1900 */
[----:B------:R-:W-:-:S03]  /*0b50*/  @P2 LOP3.LUT R5, R5, R20, RZ, 0x3c, !PT ;  /* 0x0000001405052212 */ /* 0x000fc600078e3cff */
[----:B------:R-:W4:Y:S01]  /*0b60*/  @P4 LDG.E R20, desc[UR4][R10.64+0xf8] ;  /* 0x0000f8040a144981 */ /* 0x000f22000c1e1900 */
[----:B------:R-:W-:Y:S02]  /*0b70*/  @P3 LOP3.LUT R2, R2, R27, RZ, 0x3c, !PT ;  /* 0x0000001b02023212 */ /* 0x000fe400078e3cff */
[----:B------:R-:W-:Y:S01]  /*0b80*/  @P3 LOP3.LUT R4, R4, R25, RZ, 0x3c, !PT ;  /* 0x0000001904043212 */ /* 0x000fe200078e3cff */
[----:B------:R-:W4:Y:S01]  /*0b90*/  @P5 LDG.E R27, desc[UR4][R10.64+0x110] ;  /* 0x000110040a1b5981 */ /* 0x000f22000c1e1900 */
[----:B------:R-:W-:-:S03]  /*0ba0*/  @P3 LOP3.LUT R5, R5, R24, RZ, 0x3c, !PT ;  /* 0x0000001805053212 */ /* 0x000fc600078e3cff */
[----:B------:R-:W4:Y:S04]  /*0bb0*/  @P5 LDG.E R25, desc[UR4][R10.64+0x108] ;  /* 0x000108040a195981 */ /* 0x000f28000c1e1900 */
        /* <DEDUP_REMOVED lines=19> */
[----:B------:R-:W-:-:S05]  /*0cf0*/  VIADD R19, R19, 0x10 ;  /* 0x0000001013137836 */ /* 0x000fca0000000000 */
[----:B------:R-:W-:Y:S02]  /*0d00*/  ISETP.NE.AND P1, PT, R19, 0x20, PT ;  /* 0x000000201300780c */ /* 0x000fe40003f25270 */
[----:B------:R-:W-:Y:S02]  /*0d10*/  @P5 LOP3.LUT R3, R3, R18, RZ, 0x3c, !PT ;  /* 0x0000001203035212 */ /* 0x000fe400078e3cff */
[----:B------:R-:W-:Y:S02]  /*0d20*/  @P6 LOP3.LUT R4, R4, R21, RZ, 0x3c, !PT ;  /* 0x0000001504046212 */ /* 0x000fe400078e3cff */
[----:B---3--:R-:W-:-:S04]  /*0d30*/  @P6 LOP3.LUT R3, R3, R22, RZ, 0x3c, !PT ;  /* 0x0000001603036212 */ /* 0x008fc800078e3cff */
[----:B--2---:R-:W-:Y:S02]  /*0d40*/  @P0 LOP3.LUT R3, R3, R26, RZ, 0x3c, !PT ;  /* 0x0000001a03030212 */ /* 0x004fe400078e3cff */
[----:B----4-:R-:W-:Y:S02]  /*0d50*/  @P6 LOP3.LUT R2, R2, R23, RZ, 0x3c, !PT ;  /* 0x0000001702026212 */ /* 0x010fe400078e3cff */
[----:B------:R-:W-:Y:S02]  /*0d60*/  @P6 LOP3.LUT R5, R5, R20, RZ, 0x3c, !PT ;  /* 0x0000001405056212 */ /* 0x000fe400078e3cff */
[----:B------:R-:W-:Y:S02]  /*0d70*/  @P0 LOP3.LUT R2, R2, R27, RZ, 0x3c, !PT ;  /* 0x0000001b02020212 */ /* 0x000fe400078e3cff */
[----:B------:R-:W-:Y:S02]  /*0d80*/  @P0 LOP3.LUT R4, R4, R25, RZ, 0x3c, !PT ;  /* 0x0000001904040212 */ /* 0x000fe400078e3cff */
[----:B------:R-:W-:Y:S01]  /*0d90*/  @P0 LOP3.LUT R5, R5, R24, RZ, 0x3c, !PT ;  /* 0x0000001805050212 */ /* 0x000fe200078e3cff */
[----:B------:R-:W-:Y:S06]  /*0da0*/  @P1 BRA `(.L_x_117) ;  /* 0xfffffff400481947 */ /* 0x000fec000383ffff */
[----:B------:R-:W-:-:S05]  /*0db0*/  VIADD R17, R17, 0x1 ;  /* 0x0000000111117836 */ /* 0x000fca0000000000 */
[----:B------:R-:W-:-:S13]  /*0dc0*/  ISETP.NE.AND P0, PT, R17, 0x5, PT ;  /* 0x000000051100780c */ /* 0x000fda0003f05270 */
[----:B------:R-:W-:Y:S05]  /*0dd0*/  @P0 BRA `(.L_x_118) ;  /* 0xfffffff400300947 */ /* 0x000fea000383ffff */
[----:B------:R1:W-:Y:S01]  /*0de0*/  STG.E.64 desc[UR4][R6.64+0x8], R4 ;  /* 0x0000080406007986 */ /* 0x0003e2000c101b04 */
[----:B------:R-:W-:Y:S01]  /*0df0*/  VIADD R14, R14, 0x1 ;  /* 0x000000010e0e7836 */ /* 0x000fe20000000000 */
[----:B------:R-:W-:Y:S02]  /*0e00*/  LOP3.LUT R11, R13, 0x3, RZ, 0xc0, !PT ;  /* 0x000000030d0b7812 */ /* 0x000fe400078ec0ff */
[----:B------:R1:W-:Y:S02]  /*0e10*/  STG.E.64 desc[UR4][R6.64+0x10], R2 ;  /* 0x0000100206007986 */ /* 0x0003e4000c101b04 */
[----:B------:R-:W-:Y:S02]  /*0e20*/  ISETP.GE.U32.AND P0, PT, R14, R11, PT ;  /* 0x0000000b0e00720c */ /* 0x000fe40003f06070 */
[----:B------:R1:W-:Y:S11]  /*0e30*/  STG.E desc[UR4][R6.64+0x4], R15 ;  /* 0x0000040f06007986 */ /* 0x0003f6000c101904 */
[----:B------:R-:W-:Y:S05]  /*0e40*/  @!P0 BRA `(.L_x_119) ;  /* 0xfffffff400048947 */ /* 0x000fea000383ffff */
.L_x_116:
[----:B------:R-:W-:Y:S05]  /*0e50*/  BSYNC.RECONVERGENT B1 ;  /* 0x0000000000017941 */ /* 0x000fea0003800200 */
.L_x_115:
[C---:B------:R-:W-:Y:S01]  /*0e60*/  ISETP.GT.U32.AND P0, PT, R13.reuse, 0x3, PT ;  /* 0x000000030d00780c */ /* 0x040fe20003f04070 */
[----:B------:R-:W-:Y:S01]  /*0e70*/  VIADD R12, R12, 0x1 ;  /* 0x000000010c0c7836 */ /* 0x000fe20000000000 */
[--C-:B------:R-:W-:Y:S02]  /*0e80*/  SHF.R.U64 R13, R13, 0x2, R0.reuse ;  /* 0x000000020d0d7819 */ /* 0x100fe40000001200 */
[----:B------:R-:W-:Y:S02]  /*0e90*/  ISETP.GT.U32.AND.EX P0, PT, R0, RZ, PT, P0 ;  /* 0x000000ff0000720c */ /* 0x000fe40003f04100 */
[----:B------:R-:W-:-:S11]  /*0ea0*/  SHF.R.U32.HI R0, RZ, 0x2, R0 ;  /* 0x00000002ff007819 */ /* 0x000fd60000011600 */
[----:B------:R-:W-:Y:S05]  /*0eb0*/  @P0 BRA `(.L_x_120) ;  /* 0xfffffff000c80947 */ /* 0x000fea000383ffff */
.L_x_114:
[----:B------:R-:W-:Y:S05]  /*0ec0*/  BSYNC.RECONVERGENT B0 ;  /* 0x0000000000007941 */ /* 0x000fea0003800200 */
.L_x_113:
[----:B------:R-:W-:Y:S04]  /*0ed0*/  STG.E.64 desc[UR4][R6.64+0x18], RZ ;  /* 0x000018ff06007986 */ /* 0x000fe8000c101b04 */
[----:B------:R-:W-:Y:S04]  /*0ee0*/  STG.E desc[UR4][R6.64+0x20], RZ ;  /* 0x000020ff06007986 */ /* 0x000fe8000c101904 */
[----:B------:R-:W-:Y:S01]  /*0ef0*/  STG.E.64 desc[UR4][R6.64+0x28], RZ ;  /* 0x000028ff06007986 */ /* 0x000fe2000c101b04 */
[----:B------:R-:W-:Y:S05]  /*0f00*/  EXIT ;  /* 0x000000000000794d */ /* 0x000fea0003800000 */
.L_x_121:
        /* <DEDUP_REMOVED lines=15> */
.L_x_134:


//--------------------- .nv.global.init           --------------------------
	.section	.nv.global.init,"aw",@progbits
	.align	16
.nv.global.init:
	.type		__cudart_sin_cos_coeffs,@object
	.size		__cudart_sin_cos_coeffs,(__cudart_i2opi_d - __cudart_sin_cos_coeffs)
__cudart_sin_cos_coeffs:
        /*0000*/ 	.byte	0x46, 0xd2, 0xb0, 0x2c, 0xf1, 0xe5, 0x5a, 0xbe, 0x92, 0xe3, 0xac, 0x69, 0xe3, 0x1d, 0xc7, 0x3e
        /*0010*/ 	.byte	0xa1, 0x62, 0xdb, 0x19, 0xa0, 0x01, 0x2a, 0xbf, 0x18, 0x08, 0x11, 0x11, 0x11, 0x11, 0x81, 0x3f
        /*0020*/ 	.byte	0x54, 0x55, 0x55, 0x55, 0x55, 0x55, 0xc5, 0xbf, 0x00, 0x00, 0x00, 0x00, 0x00, 0x00, 0x00, 0x00
        /*0030*/ 	.byte	0x00, 0x00, 0x00, 0x00, 0x00, 0x00, 0x00, 0x00, 0x64, 0x81, 0xfd, 0x20, 0x83, 0xff, 0xa8, 0xbd
        /*0040*/ 	.byte	0x28, 0x85, 0xef, 0xc1, 0xa7, 0xee, 0x21, 0x3e, 0xd9, 0xe6, 0x06, 0x8e, 0x4f, 0x7e, 0x92, 0xbe
        /*0050*/ 	.byte	0xe9, 0xbc, 0xdd, 0x19, 0xa0, 0x01, 0xfa, 0x3e, 0x47, 0x5d, 0xc1, 0x16, 0x6c, 0xc1, 0x56, 0xbf
        /*0060*/ 	.byte	0x51, 0x55, 0x55, 0x55, 0x55, 0x55, 0xa5, 0x3f, 0x00, 0x00, 0x00, 0x00, 0x00, 0x00, 0xe0, 0xbf
        /*0070*/ 	.byte	0x00, 0x00, 0x00, 0x00, 0x00, 0x00, 0xf0, 0x3f, 0x00, 0x00, 0x00, 0x00, 0x00, 0x00, 0x00, 0x00
	.type		__cudart_i2opi_d,@object
	.size		__cudart_i2opi_d,(mrg32k3aM1SubSeq - __cudart_i2opi_d)
__cudart_i2opi_d:
        /* <DEDUP_REMOVED lines=9> */
	.type		mrg32k3aM1SubSeq,@object
	.size		mrg32k3aM1SubSeq,(mrg32k3aM2SubSeq - mrg32k3aM1SubSeq)
mrg32k3aM1SubSeq:
        /* <DEDUP_REMOVED lines=126> */
	.type		mrg32k3aM2SubSeq,@object
	.size		mrg32k3aM2SubSeq,(mrg32k3aM1 - mrg32k3aM2SubSeq)
mrg32k3aM2SubSeq:
        /* <DEDUP_REMOVED lines=126> */
	.type		mrg32k3aM1,@object
	.size		mrg32k3aM1,(mrg32k3aM1Seq - mrg32k3aM1)
mrg32k3aM1:
        /* <DEDUP_REMOVED lines=144> */
	.type		mrg32k3aM1Seq,@object
	.size		mrg32k3aM1Seq,(mrg32k3aM2 - mrg32k3aM1Seq)
mrg32k3aM1Seq:
        /* <DEDUP_REMOVED lines=144> */
	.type		mrg32k3aM2,@object
	.size		mrg32k3aM2,(mrg32k3aM2Seq - mrg32k3aM2)
mrg32k3aM2:
        /* <DEDUP_REMOVED lines=144> */
	.type		mrg32k3aM2Seq,@object
	.size		mrg32k3aM2Seq,(precalc_xorwow_matrix - mrg32k3aM2Seq)
mrg32k3aM2Seq:
        /* <DEDUP_REMOVED lines=144> */
	.type		precalc_xorwow_matrix,@object
	.size		precalc_xorwow_matrix,(precalc_xorwow_offset_matrix - precalc_xorwow_matrix)
precalc_xorwow_matrix:
        /* <DEDUP_REMOVED lines=6400> */
	.type		precalc_xorwow_offset_matrix,@object
	.size		precalc_xorwow_offset_matrix,($str - precalc_xorwow_offset_matrix)
precalc_xorwow_offset_matrix:
        /* <DEDUP_REMOVED lines=6400> */
	.type		$str,@object
	.size		$str,($str$2 - $str)
$str:
        /*354d0*/ 	.byte	0x77, 0x72, 0x6f, 0x6e, 0x67, 0x3a, 0x20, 0x6f, 0x66, 0x66, 0x73, 0x65, 0x74, 0x73, 0x43, 0x4c
        /*354e0*/ 	.byte	0x20, 0x69, 0x73, 0x20, 0x67, 0x72, 0x65, 0x61, 0x74, 0x65, 0x72, 0x20, 0x74, 0x68, 0x61, 0x6e
        /*354f0*/ 	.byte	0x20, 0x6d, 0x61, 0x78, 0x50, 0x61, 0x72, 0x74, 0x69, 0x63, 0x6c, 0x65, 0x50, 0x65, 0x72, 0x43
        /*35500*/ 	.byte	0x65, 0x6c, 0x6c, 0x00
	.type		$str$2,@object
	.size		$str$2,($str$1 - $str$2)
$str$2:
        /*35504*/ 	.byte	0x77, 0x72, 0x6f, 0x6e, 0x67, 0x21, 0x21, 0x21, 0x21, 0x21, 0x21, 0x21, 0x21, 0x21, 0x69, 0x64
        /*35514*/ 	.byte	0x3a, 0x25, 0x64, 0x2c, 0x66, 0x78, 0x3a, 0x25, 0x66, 0x2c, 0x66, 0x79, 0x3a, 0x25, 0x66, 0x2c
        /*35524*/ 	.byte	0x64, 0x78, 0x3a, 0x25, 0x66, 0x2c, 0x64, 0x79, 0x3a, 0x25, 0x66, 0x2c, 0x79, 0x30, 0x3a, 0x25
        /*35534*/ 	.byte	0x66, 0x2c, 0x79, 0x31, 0x3a, 0x25, 0x66, 0x2c, 0x78, 0x30, 0x3a, 0x25, 0x66, 0x2c, 0x78, 0x31
        /*35544*/ 	.byte	0x3a, 0x25, 0x66, 0x2c, 0x4e, 0x4c, 0x46, 0x59, 0x3a, 0x25, 0x64, 0x0a, 0x00
	.type		$str$1,@object
	.size		$str$1,(.L_12 - $str$1)
$str$1:
        /*35551*/ 	.byte	0x77, 0x72, 0x6f, 0x6e, 0x67, 0x21, 0x21, 0x21, 0x21, 0x21, 0x21, 0x21, 0x21, 0x21, 0x69, 0x64
        /*35561*/ 	.byte	0x3a, 0x25, 0x64, 0x2c, 0x66, 0x78, 0x3a, 0x25, 0x66, 0x2c, 0x66, 0x79, 0x3a, 0x25, 0x66, 0x2c
        /*35571*/ 	.byte	0x64, 0x78, 0x3a, 0x25, 0x66, 0x2c, 0x64, 0x79, 0x3a, 0x25, 0x66, 0x2c, 0x78, 0x30, 0x3a, 0x25
        /*35581*/ 	.byte	0x66, 0x2c, 0x78, 0x31, 0x3a, 0x25, 0x66, 0x2c, 0x79, 0x30, 0x3a, 0x25, 0x66, 0x2c, 0x79, 0x31
        /*35591*/ 	.byte	0x3a, 0x25, 0x66, 0x2c, 0x4e, 0x4c, 0x46, 0x58, 0x3a, 0x25, 0x64, 0x0a, 0x00
.L_12:


//--------------------- .nv.shared.reserved.0     --------------------------
	.section	.nv.shared.reserved.0,"aw",@nobits
	.weak		__nv_reservedSMEM_offset_0_alias
	.size		__nv_reservedSMEM_offset_0_alias, 0, 64
	.other		__nv_reservedSMEM_offset_0_alias,@"STO_CUDA_RESERVED_SHARED STV_DEFAULT"
__nv_reservedSMEM_offset_0_alias:
	.zero		0
	.zero		64


//--------------------- .nv.global                --------------------------
	.section	.nv.global,"aw",@nobits
	.align	4
.nv.global:
	.type		updateListFlag,@object
	.size		updateListFlag,(wrongFlag - updateListFlag)
updateListFlag:
	.zero		4
	.type		wrongFlag,@object
	.size		wrongFlag,(.L_10 - wrongFlag)
wrongFlag:
	.zero		4
.L_10:


//--------------------- .nv.constant0._Z11checkUpdate8Particle9Parameter --------------------------
	.section	.nv.constant0._Z11checkUpdate8Particle9Parameter,"a",@progbits
	.sectionflags	@""
	.align	4
.nv.constant0._Z11checkUpdate8Particle9Parameter:
	.zero		1288


//--------------------- .nv.constant0._Z14updatePosition8Particle9Parameter --------------------------
	.section	.nv.constant0._Z14updatePosition8Particle9Parameter,"a",@progbits
	.sectionflags	@""
	.align	4
.nv.constant0._Z14updatePosition8Particle9Parameter:
	.zero		1288


//--------------------- .nv.constant0._Z8getForce8Particle9Parameter --------------------------
	.section	.nv.constant0._Z8getForce8Particle9Parameter,"a",@progbits
	.sectionflags	@""
	.align	4
.nv.constant0._Z8getForce8Particle9Parameter:
	.zero		1288


//--------------------- .nv.constant0._Z25saveXY0ToUpdateHybridList8Particle9Parameter --------------------------
	.section	.nv.constant0._Z25saveXY0ToUpdateHybridList8Particle9Parameter,"a",@progbits
	.sectionflags	@""
	.align	4
.nv.constant0._Z25saveXY0ToUpdateHybridList8Particle9Parameter:
	.zero		1288


//--------------------- .nv.constant0._Z23getAroundCellParticleId8Particle9Parameter --------------------------
	.section	.nv.constant0._Z23getAroundCellParticleId8Particle9Parameter,"a",@progbits
	.sectionflags	@""
	.align	4
.nv.constant0._Z23getAroundCellParticleId8Particle9Parameter:
	.zero		1288


//--------------------- .nv.constant0._Z11getCellList8Particle9Parameter --------------------------
	.section	.nv.constant0._Z11getCellList8Particle9Parameter,"a",@progbits
	.sectionflags	@""
	.align	4
.nv.constant0._Z11getCellList8Particle9Parameter:
	.zero		1288


//--------------------- .nv.constant0._Z9initStateP17curandStateXORWOWyi --------------------------
	.section	.nv.constant0._Z9initStateP17curandStateXORWOWyi,"a",@progbits
	.sectionflags	@""
	.align	4
.nv.constant0._Z9initStateP17curandStateXORWOWyi:
	.zero		916


//--------------------- SYMBOLS --------------------------

	.type		.nv.reservedSmem.offset0,@object
	.size		.nv.reservedSmem.offset0,0x4
	.type		vprintf,@function
